//
// Generated by NVIDIA NVVM Compiler
//
// Compiler Build ID: CL-36424714
// Cuda compilation tools, release 13.0, V13.0.88
// Based on NVVM 20.0.0
//

.version 9.0
.target sm_100
.address_size 64

	// .globl	_Z14parallelMinMaxPfS_ii
// _ZZ16initSharedMinMaxPKfPfS1_iE9sharedMax has been demoted
// _ZZ16initSharedMinMaxPKfPfS1_iE9sharedMin has been demoted
// _ZZ12sharedMinMaxPfS_iE9sharedMax has been demoted
// _ZZ12sharedMinMaxPfS_iE9sharedMin has been demoted

.visible .entry _Z14parallelMinMaxPfS_ii(
	.param .u64 .ptr .align 1 _Z14parallelMinMaxPfS_ii_param_0,
	.param .u64 .ptr .align 1 _Z14parallelMinMaxPfS_ii_param_1,
	.param .u32 _Z14parallelMinMaxPfS_ii_param_2,
	.param .u32 _Z14parallelMinMaxPfS_ii_param_3
)
{
	.reg .pred 	%p<3>;
	.reg .b32 	%r<7>;
	.reg .b32 	%f<7>;
	.reg .b64 	%rd<11>;

	ld.param.u64 	%rd1, [_Z14parallelMinMaxPfS_ii_param_0];
	ld.param.u64 	%rd2, [_Z14parallelMinMaxPfS_ii_param_1];
	ld.param.u32 	%r1, [_Z14parallelMinMaxPfS_ii_param_3];
	cvta.to.global.u64 	%rd3, %rd2;
	cvta.to.global.u64 	%rd4, %rd1;
	mov.u32 	%r2, %tid.x;
	mov.u32 	%r3, %ntid.x;
	mov.u32 	%r4, %ctaid.x;
	mad.lo.s32 	%r5, %r3, %r4, %r2;
	add.s32 	%r6, %r1, %r5;
	mul.wide.s32 	%rd5, %r6, 4;
	add.s64 	%rd6, %rd4, %rd5;
	ld.global.f32 	%f1, [%rd6];
	mul.wide.s32 	%rd7, %r5, 4;
	add.s64 	%rd8, %rd4, %rd7;
	ld.global.f32 	%f2, [%rd8];
	setp.le.f32 	%p1, %f1, %f2;
	selp.f32 	%f3, %f1, %f2, %p1;
	st.global.f32 	[%rd8], %f3;
	add.s64 	%rd9, %rd3, %rd5;
	ld.global.f32 	%f4, [%rd9];
	add.s64 	%rd10, %rd3, %rd7;
	ld.global.f32 	%f5, [%rd10];
	setp.ge.f32 	%p2, %f4, %f5;
	selp.f32 	%f6, %f4, %f5, %p2;
	st.global.f32 	[%rd10], %f6;
	ret;

}
	// .globl	_Z18parallelMinMaxInitPKfPfS1_ii
.visible .entry _Z18parallelMinMaxInitPKfPfS1_ii(
	.param .u64 .ptr .align 1 _Z18parallelMinMaxInitPKfPfS1_ii_param_0,
	.param .u64 .ptr .align 1 _Z18parallelMinMaxInitPKfPfS1_ii_param_1,
	.param .u64 .ptr .align 1 _Z18parallelMinMaxInitPKfPfS1_ii_param_2,
	.param .u32 _Z18parallelMinMaxInitPKfPfS1_ii_param_3,
	.param .u32 _Z18parallelMinMaxInitPKfPfS1_ii_param_4
)
{
	.reg .pred 	%p<4>;
	.reg .b32 	%r<9>;
	.reg .b32 	%f<6>;
	.reg .b64 	%rd<13>;

	ld.param.u64 	%rd1, [_Z18parallelMinMaxInitPKfPfS1_ii_param_0];
	ld.param.u64 	%rd2, [_Z18parallelMinMaxInitPKfPfS1_ii_param_1];
	ld.param.u64 	%rd3, [_Z18parallelMinMaxInitPKfPfS1_ii_param_2];
	ld.param.u32 	%r1, [_Z18parallelMinMaxInitPKfPfS1_ii_param_3];
	ld.param.u32 	%r2, [_Z18parallelMinMaxInitPKfPfS1_ii_param_4];
	cvta.to.global.u64 	%rd4, %rd2;
	cvta.to.global.u64 	%rd5, %rd1;
	mov.u32 	%r3, %tid.x;
	mov.u32 	%r4, %ntid.x;
	mov.u32 	%r5, %ctaid.x;
	mad.lo.s32 	%r6, %r4, %r5, %r3;
	add.s32 	%r7, %r2, %r6;
	setp.lt.s32 	%p1, %r7, %r1;
	selp.b32 	%r8, %r7, %r6, %p1;
	mul.wide.s32 	%rd6, %r8, 4;
	add.s64 	%rd7, %rd5, %rd6;
	ld.global.f32 	%f1, [%rd7];
	mul.wide.s32 	%rd8, %r6, 4;
	add.s64 	%rd9, %rd5, %rd8;
	ld.global.f32 	%f2, [%rd9];
	setp.le.f32 	%p2, %f1, %f2;
	selp.f32 	%f3, %f1, %f2, %p2;
	add.s64 	%rd10, %rd4, %rd8;
	st.global.f32 	[%rd10], %f3;
	ld.global.f32 	%f4, [%rd9];
	setp.ge.f32 	%p3, %f1, %f4;
	selp.f32 	%f5, %f1, %f4, %p3;
	cvta.to.global.u64 	%rd11, %rd3;
	add.s64 	%rd12, %rd11, %rd8;
	st.global.f32 	[%rd12], %f5;
	ret;

}
	// .globl	_Z16initSharedMinMaxPKfPfS1_i
.visible .entry _Z16initSharedMinMaxPKfPfS1_i(
	.param .u64 .ptr .align 1 _Z16initSharedMinMaxPKfPfS1_i_param_0,
	.param .u64 .ptr .align 1 _Z16initSharedMinMaxPKfPfS1_i_param_1,
	.param .u64 .ptr .align 1 _Z16initSharedMinMaxPKfPfS1_i_param_2,
	.param .u32 _Z16initSharedMinMaxPKfPfS1_i_param_3
)
{
	.reg .pred 	%p<5>;
	.reg .b32 	%r<29>;
	.reg .b32 	%f<15>;
	.reg .b64 	%rd<14>;
	// demoted variable
	.shared .align 4 .b8 _ZZ16initSharedMinMaxPKfPfS1_iE9sharedMax[1024];
	// demoted variable
	.shared .align 4 .b8 _ZZ16initSharedMinMaxPKfPfS1_iE9sharedMin[1024];
	ld.param.u64 	%rd4, [_Z16initSharedMinMaxPKfPfS1_i_param_0];
	ld.param.u64 	%rd2, [_Z16initSharedMinMaxPKfPfS1_i_param_1];
	ld.param.u64 	%rd3, [_Z16initSharedMinMaxPKfPfS1_i_param_2];
	ld.param.u32 	%r13, [_Z16initSharedMinMaxPKfPfS1_i_param_3];
	cvta.to.global.u64 	%rd1, %rd4;
	mov.u32 	%r1, %tid.x;
	mov.u32 	%r28, %ntid.x;
	mov.u32 	%r3, %ctaid.x;
	mul.lo.s32 	%r14, %r28, %r3;
	shl.b32 	%r15, %r14, 1;
	add.s32 	%r4, %r15, %r1;
	setp.le.s32 	%p1, %r4, %r13;
	shl.b32 	%r16, %r1, 2;
	mov.u32 	%r17, _ZZ16initSharedMinMaxPKfPfS1_iE9sharedMax;
	add.s32 	%r5, %r17, %r16;
	mov.u32 	%r18, _ZZ16initSharedMinMaxPKfPfS1_iE9sharedMin;
	add.s32 	%r6, %r18, %r16;
	@%p1 bra 	$L__BB2_2;
	ld.global.f32 	%f14, [%rd1];
	mov.u32 	%r27, %r1;
	bra.uni 	$L__BB2_5;
$L__BB2_2:
	mul.wide.s32 	%rd5, %r4, 4;
	add.s64 	%rd6, %rd1, %rd5;
	ld.global.f32 	%f5, [%rd6];
	st.shared.f32 	[%r5], %f5;
	st.shared.f32 	[%r6], %f5;
	add.s32 	%r7, %r4, %r28;
	setp.le.u32 	%p2, %r7, %r13;
	@%p2 bra 	$L__BB2_4;
	add.s32 	%r27, %r1, %r28;
	ld.global.f32 	%f14, [%rd1];
	bra.uni 	$L__BB2_5;
$L__BB2_4:
	mul.wide.u32 	%rd7, %r7, 4;
	add.s64 	%rd8, %rd1, %rd7;
	add.s32 	%r27, %r1, %r28;
	ld.global.f32 	%f14, [%rd8];
$L__BB2_5:
	shl.b32 	%r19, %r27, 2;
	add.s32 	%r21, %r17, %r19;
	st.shared.f32 	[%r21], %f14;
	add.s32 	%r23, %r18, %r19;
	st.shared.f32 	[%r23], %f14;
	bar.sync 	0;
$L__BB2_6:
	setp.ge.u32 	%p3, %r1, %r28;
	@%p3 bra 	$L__BB2_8;
	ld.shared.f32 	%f6, [%r5];
	shl.b32 	%r24, %r28, 2;
	add.s32 	%r25, %r5, %r24;
	ld.shared.f32 	%f7, [%r25];
	max.f32 	%f8, %f6, %f7;
	st.shared.f32 	[%r5], %f8;
	ld.shared.f32 	%f9, [%r6];
	add.s32 	%r26, %r6, %r24;
	ld.shared.f32 	%f10, [%r26];
	min.f32 	%f11, %f9, %f10;
	st.shared.f32 	[%r6], %f11;
$L__BB2_8:
	bar.sync 	0;
	shr.u32 	%r12, %r28, 1;
	setp.gt.u32 	%p4, %r28, 1;
	mov.u32 	%r28, %r12;
	@%p4 bra 	$L__BB2_6;
	cvta.to.global.u64 	%rd9, %rd2;
	cvta.to.global.u64 	%rd10, %rd3;
	ld.shared.f32 	%f12, [_ZZ16initSharedMinMaxPKfPfS1_iE9sharedMin];
	mul.wide.u32 	%rd11, %r3, 4;
	add.s64 	%rd12, %rd9, %rd11;
	st.global.f32 	[%rd12], %f12;
	ld.shared.f32 	%f13, [_ZZ16initSharedMinMaxPKfPfS1_iE9sharedMax];
	add.s64 	%rd13, %rd10, %rd11;
	st.global.f32 	[%rd13], %f13;
	ret;

}
	// .globl	_Z12sharedMinMaxPfS_i
.visible .entry _Z12sharedMinMaxPfS_i(
	.param .u64 .ptr .align 1 _Z12sharedMinMaxPfS_i_param_0,
	.param .u64 .ptr .align 1 _Z12sharedMinMaxPfS_i_param_1,
	.param .u32 _Z12sharedMinMaxPfS_i_param_2
)
{
	.reg .pred 	%p<5>;
	.reg .b32 	%r<26>;
	.reg .b32 	%f<17>;
	.reg .b64 	%rd<14>;
	// demoted variable
	.shared .align 4 .b8 _ZZ12sharedMinMaxPfS_iE9sharedMax[1024];
	// demoted variable
	.shared .align 4 .b8 _ZZ12sharedMinMaxPfS_iE9sharedMin[1024];
	ld.param.u64 	%rd3, [_Z12sharedMinMaxPfS_i_param_0];
	ld.param.u64 	%rd4, [_Z12sharedMinMaxPfS_i_param_1];
	ld.param.u32 	%r10, [_Z12sharedMinMaxPfS_i_param_2];
	cvta.to.global.u64 	%rd1, %rd3;
	cvta.to.global.u64 	%rd2, %rd4;
	mov.u32 	%r1, %tid.x;
	mov.u32 	%r25, %ntid.x;
	mov.u32 	%r3, %ctaid.x;
	mul.lo.s32 	%r11, %r25, %r3;
	shl.b32 	%r12, %r11, 1;
	add.s32 	%r4, %r12, %r1;
	setp.le.s32 	%p1, %r4, %r10;
	shl.b32 	%r13, %r1, 2;
	mov.u32 	%r14, _ZZ12sharedMinMaxPfS_iE9sharedMax;
	add.s32 	%r5, %r14, %r13;
	mov.u32 	%r15, _ZZ12sharedMinMaxPfS_iE9sharedMin;
	add.s32 	%r6, %r15, %r13;
	@%p1 bra 	$L__BB3_2;
	ld.global.f32 	%f7, [%rd2];
	st.shared.f32 	[%r5], %f7;
	ld.global.f32 	%f8, [%rd1];
	st.shared.f32 	[%r6], %f8;
	bra.uni 	$L__BB3_5;
$L__BB3_2:
	mul.wide.s32 	%rd5, %r4, 4;
	add.s64 	%rd6, %rd2, %rd5;
	ld.global.f32 	%f1, [%rd6];
	st.shared.f32 	[%r5], %f1;
	add.s64 	%rd7, %rd1, %rd5;
	ld.global.f32 	%f2, [%rd7];
	st.shared.f32 	[%r6], %f2;
	add.s32 	%r7, %r4, %r25;
	setp.le.u32 	%p2, %r7, %r10;
	@%p2 bra 	$L__BB3_4;
	ld.global.f32 	%f5, [%rd2];
	shl.b32 	%r19, %r25, 2;
	add.s32 	%r20, %r5, %r19;
	st.shared.f32 	[%r20], %f5;
	ld.global.f32 	%f6, [%rd1];
	add.s32 	%r21, %r6, %r19;
	st.shared.f32 	[%r21], %f6;
	bra.uni 	$L__BB3_5;
$L__BB3_4:
	mul.wide.u32 	%rd8, %r7, 4;
	add.s64 	%rd9, %rd2, %rd8;
	ld.global.f32 	%f3, [%rd9];
	shl.b32 	%r16, %r25, 2;
	add.s32 	%r17, %r5, %r16;
	st.shared.f32 	[%r17], %f3;
	add.s64 	%rd10, %rd1, %rd8;
	ld.global.f32 	%f4, [%rd10];
	add.s32 	%r18, %r6, %r16;
	st.shared.f32 	[%r18], %f4;
$L__BB3_5:
	bar.sync 	0;
$L__BB3_6:
	setp.ge.u32 	%p3, %r1, %r25;
	@%p3 bra 	$L__BB3_8;
	ld.shared.f32 	%f9, [%r5];
	shl.b32 	%r22, %r25, 2;
	add.s32 	%r23, %r5, %r22;
	ld.shared.f32 	%f10, [%r23];
	max.f32 	%f11, %f9, %f10;
	st.shared.f32 	[%r5], %f11;
	ld.shared.f32 	%f12, [%r6];
	add.s32 	%r24, %r6, %r22;
	ld.shared.f32 	%f13, [%r24];
	min.f32 	%f14, %f12, %f13;
	st.shared.f32 	[%r6], %f14;
$L__BB3_8:
	bar.sync 	0;
	shr.u32 	%r9, %r25, 1;
	setp.gt.u32 	%p4, %r25, 1;
	mov.u32 	%r25, %r9;
	@%p4 bra 	$L__BB3_6;
	ld.shared.f32 	%f15, [_ZZ12sharedMinMaxPfS_iE9sharedMin];
	mul.wide.u32 	%rd11, %r3, 4;
	add.s64 	%rd12, %rd1, %rd11;
	st.global.f32 	[%rd12], %f15;
	ld.shared.f32 	%f16, [_ZZ12sharedMinMaxPfS_iE9sharedMax];
	add.s64 	%rd13, %rd2, %rd11;
	st.global.f32 	[%rd13], %f16;
	ret;

}
	// .globl	_Z9histogramPKfmmffmPj
.visible .entry _Z9histogramPKfmmffmPj(
	.param .u64 .ptr .align 1 _Z9histogramPKfmmffmPj_param_0,
	.param .u64 _Z9histogramPKfmmffmPj_param_1,
	.param .u64 _Z9histogramPKfmmffmPj_param_2,
	.param .f32 _Z9histogramPKfmmffmPj_param_3,
	.param .f32 _Z9histogramPKfmmffmPj_param_4,
	.param .u64 _Z9histogramPKfmmffmPj_param_5,
	.param .u64 .ptr .align 1 _Z9histogramPKfmmffmPj_param_6
)
{
	.reg .pred 	%p<26>;
	.reg .b32 	%r<76>;
	.reg .b32 	%f<64>;
	.reg .b64 	%rd<67>;

	ld.param.u64 	%rd8, [_Z9histogramPKfmmffmPj_param_0];
	ld.param.u64 	%rd6, [_Z9histogramPKfmmffmPj_param_1];
	ld.param.u64 	%rd9, [_Z9histogramPKfmmffmPj_param_2];
	ld.param.f32 	%f2, [_Z9histogramPKfmmffmPj_param_3];
	ld.param.f32 	%f3, [_Z9histogramPKfmmffmPj_param_4];
	ld.param.u64 	%rd7, [_Z9histogramPKfmmffmPj_param_5];
	ld.param.u64 	%rd10, [_Z9histogramPKfmmffmPj_param_6];
	cvta.to.global.u64 	%rd1, %rd10;
	cvta.to.global.u64 	%rd2, %rd8;
	mov.u32 	%r17, %tid.x;
	mov.u32 	%r18, %ntid.x;
	mov.u32 	%r19, %ctaid.x;
	mad.lo.s32 	%r1, %r18, %r19, %r17;
	cvt.s64.s32 	%rd11, %r1;
	setp.lt.u64 	%p1, %rd9, %rd11;
	@%p1 bra 	$L__BB4_13;
	cvt.u64.u32 	%rd12, %r1;
	cvt.u32.u64 	%r2, %rd6;
	cvt.u32.u64 	%r20, %rd12;
	mad.lo.s32 	%r21, %r2, %r20, %r2;
	mul.lo.s32 	%r73, %r1, %r2;
	setp.ge.u32 	%p2, %r73, %r21;
	@%p2 bra 	$L__BB4_13;
	cvt.rn.f32.u64 	%f1, %rd7;
	cvt.u32.u64 	%r22, %rd7;
	add.s32 	%r4, %r22, -1;
	add.s32 	%r23, %r2, -1;
	and.b32  	%r5, %r2, 7;
	setp.lt.u32 	%p3, %r23, 7;
	@%p3 bra 	$L__BB4_5;
	and.b32  	%r24, %r2, -8;
	neg.s32 	%r71, %r24;
	mul.wide.u32 	%rd13, %r73, 4;
	add.s64 	%rd14, %rd13, %rd2;
	add.s64 	%rd66, %rd14, 16;
$L__BB4_4:
	.pragma "nounroll";
	ld.global.f32 	%f4, [%rd66+-16];
	sub.f32 	%f5, %f4, %f2;
	div.rn.f32 	%f6, %f5, %f3;
	mul.f32 	%f7, %f6, %f1;
	cvt.rzi.s32.f32 	%r25, %f7;
	cvt.s64.s32 	%rd15, %r25;
	setp.gt.u64 	%p4, %rd7, %rd15;
	selp.b32 	%r26, %r25, %r4, %p4;
	mul.wide.s32 	%rd16, %r26, 4;
	add.s64 	%rd17, %rd1, %rd16;
	atom.global.add.u32 	%r27, [%rd17], 1;
	ld.global.f32 	%f8, [%rd66+-12];
	sub.f32 	%f9, %f8, %f2;
	div.rn.f32 	%f10, %f9, %f3;
	mul.f32 	%f11, %f10, %f1;
	cvt.rzi.s32.f32 	%r28, %f11;
	cvt.s64.s32 	%rd18, %r28;
	setp.gt.u64 	%p5, %rd7, %rd18;
	selp.b32 	%r29, %r28, %r4, %p5;
	mul.wide.s32 	%rd19, %r29, 4;
	add.s64 	%rd20, %rd1, %rd19;
	atom.global.add.u32 	%r30, [%rd20], 1;
	ld.global.f32 	%f12, [%rd66+-8];
	sub.f32 	%f13, %f12, %f2;
	div.rn.f32 	%f14, %f13, %f3;
	mul.f32 	%f15, %f14, %f1;
	cvt.rzi.s32.f32 	%r31, %f15;
	cvt.s64.s32 	%rd21, %r31;
	setp.gt.u64 	%p6, %rd7, %rd21;
	selp.b32 	%r32, %r31, %r4, %p6;
	mul.wide.s32 	%rd22, %r32, 4;
	add.s64 	%rd23, %rd1, %rd22;
	atom.global.add.u32 	%r33, [%rd23], 1;
	ld.global.f32 	%f16, [%rd66+-4];
	sub.f32 	%f17, %f16, %f2;
	div.rn.f32 	%f18, %f17, %f3;
	mul.f32 	%f19, %f18, %f1;
	cvt.rzi.s32.f32 	%r34, %f19;
	cvt.s64.s32 	%rd24, %r34;
	setp.gt.u64 	%p7, %rd7, %rd24;
	selp.b32 	%r35, %r34, %r4, %p7;
	mul.wide.s32 	%rd25, %r35, 4;
	add.s64 	%rd26, %rd1, %rd25;
	atom.global.add.u32 	%r36, [%rd26], 1;
	ld.global.f32 	%f20, [%rd66];
	sub.f32 	%f21, %f20, %f2;
	div.rn.f32 	%f22, %f21, %f3;
	mul.f32 	%f23, %f22, %f1;
	cvt.rzi.s32.f32 	%r37, %f23;
	cvt.s64.s32 	%rd27, %r37;
	setp.gt.u64 	%p8, %rd7, %rd27;
	selp.b32 	%r38, %r37, %r4, %p8;
	mul.wide.s32 	%rd28, %r38, 4;
	add.s64 	%rd29, %rd1, %rd28;
	atom.global.add.u32 	%r39, [%rd29], 1;
	ld.global.f32 	%f24, [%rd66+4];
	sub.f32 	%f25, %f24, %f2;
	div.rn.f32 	%f26, %f25, %f3;
	mul.f32 	%f27, %f26, %f1;
	cvt.rzi.s32.f32 	%r40, %f27;
	cvt.s64.s32 	%rd30, %r40;
	setp.gt.u64 	%p9, %rd7, %rd30;
	selp.b32 	%r41, %r40, %r4, %p9;
	mul.wide.s32 	%rd31, %r41, 4;
	add.s64 	%rd32, %rd1, %rd31;
	atom.global.add.u32 	%r42, [%rd32], 1;
	ld.global.f32 	%f28, [%rd66+8];
	sub.f32 	%f29, %f28, %f2;
	div.rn.f32 	%f30, %f29, %f3;
	mul.f32 	%f31, %f30, %f1;
	cvt.rzi.s32.f32 	%r43, %f31;
	cvt.s64.s32 	%rd33, %r43;
	setp.gt.u64 	%p10, %rd7, %rd33;
	selp.b32 	%r44, %r43, %r4, %p10;
	mul.wide.s32 	%rd34, %r44, 4;
	add.s64 	%rd35, %rd1, %rd34;
	atom.global.add.u32 	%r45, [%rd35], 1;
	ld.global.f32 	%f32, [%rd66+12];
	sub.f32 	%f33, %f32, %f2;
	div.rn.f32 	%f34, %f33, %f3;
	mul.f32 	%f35, %f34, %f1;
	cvt.rzi.s32.f32 	%r46, %f35;
	cvt.s64.s32 	%rd36, %r46;
	setp.gt.u64 	%p11, %rd7, %rd36;
	selp.b32 	%r47, %r46, %r4, %p11;
	mul.wide.s32 	%rd37, %r47, 4;
	add.s64 	%rd38, %rd1, %rd37;
	atom.global.add.u32 	%r48, [%rd38], 1;
	add.s32 	%r73, %r73, 8;
	add.s32 	%r71, %r71, 8;
	add.s64 	%rd66, %rd66, 32;
	setp.ne.s32 	%p12, %r71, 0;
	@%p12 bra 	$L__BB4_4;
$L__BB4_5:
	setp.eq.s32 	%p13, %r5, 0;
	@%p13 bra 	$L__BB4_13;
	and.b32  	%r12, %r2, 3;
	setp.lt.u32 	%p14, %r5, 4;
	@%p14 bra 	$L__BB4_8;
	mul.wide.u32 	%rd39, %r73, 4;
	add.s64 	%rd40, %rd2, %rd39;
	ld.global.f32 	%f36, [%rd40];
	sub.f32 	%f37, %f36, %f2;
	div.rn.f32 	%f38, %f37, %f3;
	mul.f32 	%f39, %f38, %f1;
	cvt.rzi.s32.f32 	%r49, %f39;
	cvt.s64.s32 	%rd41, %r49;
	setp.gt.u64 	%p15, %rd7, %rd41;
	selp.b32 	%r50, %r49, %r4, %p15;
	mul.wide.s32 	%rd42, %r50, 4;
	add.s64 	%rd43, %rd1, %rd42;
	atom.global.add.u32 	%r51, [%rd43], 1;
	ld.global.f32 	%f40, [%rd40+4];
	sub.f32 	%f41, %f40, %f2;
	div.rn.f32 	%f42, %f41, %f3;
	mul.f32 	%f43, %f42, %f1;
	cvt.rzi.s32.f32 	%r52, %f43;
	cvt.s64.s32 	%rd44, %r52;
	setp.gt.u64 	%p16, %rd7, %rd44;
	selp.b32 	%r53, %r52, %r4, %p16;
	mul.wide.s32 	%rd45, %r53, 4;
	add.s64 	%rd46, %rd1, %rd45;
	atom.global.add.u32 	%r54, [%rd46], 1;
	ld.global.f32 	%f44, [%rd40+8];
	sub.f32 	%f45, %f44, %f2;
	div.rn.f32 	%f46, %f45, %f3;
	mul.f32 	%f47, %f46, %f1;
	cvt.rzi.s32.f32 	%r55, %f47;
	cvt.s64.s32 	%rd47, %r55;
	setp.gt.u64 	%p17, %rd7, %rd47;
	selp.b32 	%r56, %r55, %r4, %p17;
	mul.wide.s32 	%rd48, %r56, 4;
	add.s64 	%rd49, %rd1, %rd48;
	atom.global.add.u32 	%r57, [%rd49], 1;
	ld.global.f32 	%f48, [%rd40+12];
	sub.f32 	%f49, %f48, %f2;
	div.rn.f32 	%f50, %f49, %f3;
	mul.f32 	%f51, %f50, %f1;
	cvt.rzi.s32.f32 	%r58, %f51;
	cvt.s64.s32 	%rd50, %r58;
	setp.gt.u64 	%p18, %rd7, %rd50;
	selp.b32 	%r59, %r58, %r4, %p18;
	mul.wide.s32 	%rd51, %r59, 4;
	add.s64 	%rd52, %rd1, %rd51;
	atom.global.add.u32 	%r60, [%rd52], 1;
	add.s32 	%r73, %r73, 4;
$L__BB4_8:
	setp.eq.s32 	%p19, %r12, 0;
	@%p19 bra 	$L__BB4_13;
	setp.eq.s32 	%p20, %r12, 1;
	@%p20 bra 	$L__BB4_11;
	mul.wide.u32 	%rd53, %r73, 4;
	add.s64 	%rd54, %rd2, %rd53;
	ld.global.f32 	%f52, [%rd54];
	sub.f32 	%f53, %f52, %f2;
	div.rn.f32 	%f54, %f53, %f3;
	mul.f32 	%f55, %f54, %f1;
	cvt.rzi.s32.f32 	%r61, %f55;
	cvt.s64.s32 	%rd55, %r61;
	setp.gt.u64 	%p21, %rd7, %rd55;
	selp.b32 	%r62, %r61, %r4, %p21;
	mul.wide.s32 	%rd56, %r62, 4;
	add.s64 	%rd57, %rd1, %rd56;
	atom.global.add.u32 	%r63, [%rd57], 1;
	ld.global.f32 	%f56, [%rd54+4];
	sub.f32 	%f57, %f56, %f2;
	div.rn.f32 	%f58, %f57, %f3;
	mul.f32 	%f59, %f58, %f1;
	cvt.rzi.s32.f32 	%r64, %f59;
	cvt.s64.s32 	%rd58, %r64;
	setp.gt.u64 	%p22, %rd7, %rd58;
	selp.b32 	%r65, %r64, %r4, %p22;
	mul.wide.s32 	%rd59, %r65, 4;
	add.s64 	%rd60, %rd1, %rd59;
	atom.global.add.u32 	%r66, [%rd60], 1;
	add.s32 	%r73, %r73, 2;
$L__BB4_11:
	and.b32  	%r67, %r2, 1;
	setp.eq.b32 	%p23, %r67, 1;
	not.pred 	%p24, %p23;
	@%p24 bra 	$L__BB4_13;
	mul.wide.u32 	%rd61, %r73, 4;
	add.s64 	%rd62, %rd2, %rd61;
	ld.global.f32 	%f60, [%rd62];
	sub.f32 	%f61, %f60, %f2;
	div.rn.f32 	%f62, %f61, %f3;
	mul.f32 	%f63, %f62, %f1;
	cvt.rzi.s32.f32 	%r68, %f63;
	cvt.s64.s32 	%rd63, %r68;
	setp.gt.u64 	%p25, %rd7, %rd63;
	selp.b32 	%r69, %r68, %r4, %p25;
	mul.wide.s32 	%rd64, %r69, 4;
	add.s64 	%rd65, %rd1, %rd64;
	atom.global.add.u32 	%r70, [%rd65], 1;
$L__BB4_13:
	ret;

}
	// .globl	_Z10scanReducePjiiii
.visible .entry _Z10scanReducePjiiii(
	.param .u64 .ptr .align 1 _Z10scanReducePjiiii_param_0,
	.param .u32 _Z10scanReducePjiiii_param_1,
	.param .u32 _Z10scanReducePjiiii_param_2,
	.param .u32 _Z10scanReducePjiiii_param_3,
	.param .u32 _Z10scanReducePjiiii_param_4
)
{
	.reg .b32 	%r<13>;
	.reg .b64 	%rd<7>;

	ld.param.u64 	%rd1, [_Z10scanReducePjiiii_param_0];
	ld.param.u32 	%r1, [_Z10scanReducePjiiii_param_1];
	ld.param.u32 	%r2, [_Z10scanReducePjiiii_param_2];
	cvta.to.global.u64 	%rd2, %rd1;
	mov.u32 	%r3, %tid.x;
	mov.u32 	%r4, %ntid.x;
	mov.u32 	%r5, %ctaid.x;
	mad.lo.s32 	%r6, %r4, %r5, %r3;
	mul.lo.s32 	%r7, %r6, %r2;
	shl.b32 	%r8, %r7, 1;
	add.s32 	%r9, %r8, %r1;
	mul.wide.s32 	%rd3, %r9, 4;
	add.s64 	%rd4, %rd2, %rd3;
	ld.global.u32 	%r10, [%rd4];
	mul.wide.s32 	%rd5, %r2, 4;
	add.s64 	%rd6, %rd4, %rd5;
	ld.global.u32 	%r11, [%rd6];
	add.s32 	%r12, %r11, %r10;
	st.global.u32 	[%rd6], %r12;
	ret;

}
	// .globl	_Z11scanReversePjiiii
.visible .entry _Z11scanReversePjiiii(
	.param .u64 .ptr .align 1 _Z11scanReversePjiiii_param_0,
	.param .u32 _Z11scanReversePjiiii_param_1,
	.param .u32 _Z11scanReversePjiiii_param_2,
	.param .u32 _Z11scanReversePjiiii_param_3,
	.param .u32 _Z11scanReversePjiiii_param_4
)
{
	.reg .b32 	%r<15>;
	.reg .b32 	%f<2>;
	.reg .b64 	%rd<7>;

	ld.param.u64 	%rd1, [_Z11scanReversePjiiii_param_0];
	ld.param.u32 	%r1, [_Z11scanReversePjiiii_param_1];
	ld.param.u32 	%r2, [_Z11scanReversePjiiii_param_2];
	cvta.to.global.u64 	%rd2, %rd1;
	mov.u32 	%r3, %tid.x;
	mov.u32 	%r4, %ntid.x;
	mov.u32 	%r5, %ctaid.x;
	mad.lo.s32 	%r6, %r4, %r5, %r3;
	mul.lo.s32 	%r7, %r6, %r2;
	shl.b32 	%r8, %r7, 1;
	add.s32 	%r9, %r8, %r1;
	add.s32 	%r10, %r9, %r2;
	mul.wide.s32 	%rd3, %r10, 4;
	add.s64 	%rd4, %rd2, %rd3;
	ld.global.u32 	%r11, [%rd4];
	cvt.rn.f32.u32 	%f1, %r11;
	mul.wide.s32 	%rd5, %r9, 4;
	add.s64 	%rd6, %rd2, %rd5;
	ld.global.u32 	%r12, [%rd6];
	add.s32 	%r13, %r12, %r11;
	st.global.u32 	[%rd4], %r13;
	cvt.rzi.u32.f32 	%r14, %f1;
	st.global.u32 	[%rd6], %r14;
	ret;

}


// ===== COMPILED SASS (sm_100) =====

	.target	sm_100

	.elftype	@"ET_EXEC"


//--------------------- .note.nv.tkinfo           --------------------------
	.section	.note.nv.tkinfo,"",@"SHT_NOTE"
	.sectionflags	@"SHF_NOTE_NV_TKINFO"
	.tkinfo
        /*0018*/ 	.word	0x00000002
        /*0030*/ 	.string	""
        /*0030*/ 	.string	"ptxas"
        /*0030*/ 	.string	"Cuda compilation tools, release 13.0, V13.0.88"
        /*0030*/ 	.string	"Build cuda_13.0.r13.0/compiler.36424714_0"
        /*0030*/ 	.string	"-arch sm_100 -m 64 "



//--------------------- .note.nv.cuinfo           --------------------------
	.section	.note.nv.cuinfo,"",@"SHT_NOTE"
	.sectionflags	@"SHF_NOTE_NV_CUINFO"
        /*0018*/ 	.short	0x0002
        /*001a*/ 	.short	0x0064
        /*001c*/ 	.short	0x0082
	.zero		2


//--------------------- .nv.info                  --------------------------
	.section	.nv.info,"",@"SHT_CUDA_INFO"
	.align	4


	//----- nvinfo : EIATTR_REGCOUNT
	.align		4
        /*0000*/ 	.byte	0x04, 0x2f
        /*0002*/ 	.short	(.L_1 - .L_0)
	.align		4
.L_0:
        /*0004*/ 	.word	index@(_Z14parallelMinMaxPfS_ii)
        /*0008*/ 	.word	0x00000010


	//----- nvinfo : EIATTR_FRAME_SIZE
	.align		4
.L_1:
        /*000c*/ 	.byte	0x04, 0x11
        /*000e*/ 	.short	(.L_3 - .L_2)
	.align		4
.L_2:
        /*0010*/ 	.word	index@(_Z14parallelMinMaxPfS_ii)
        /*0014*/ 	.word	0x00000000


	//----- nvinfo : EIATTR_REGCOUNT
	.align		4
.L_3:
        /*0018*/ 	.byte	0x04, 0x2f
        /*001a*/ 	.short	(.L_5 - .L_4)
	.align		4
.L_4:
        /*001c*/ 	.word	index@(_Z18parallelMinMaxInitPKfPfS1_ii)
        /*0020*/ 	.word	0x00000012


	//----- nvinfo : EIATTR_FRAME_SIZE
	.align		4
.L_5:
        /*0024*/ 	.byte	0x04, 0x11
        /*0026*/ 	.short	(.L_7 - .L_6)
	.align		4
.L_6:
        /*0028*/ 	.word	index@(_Z18parallelMinMaxInitPKfPfS1_ii)
        /*002c*/ 	.word	0x00000000


	//----- nvinfo : EIATTR_REGCOUNT
	.align		4
.L_7:
        /*0030*/ 	.byte	0x04, 0x2f
        /*0032*/ 	.short	(.L_9 - .L_8)
	.align		4
.L_8:
        /*0034*/ 	.word	index@(_Z16initSharedMinMaxPKfPfS1_i)
        /*0038*/ 	.word	0x00000012


	//----- nvinfo : EIATTR_FRAME_SIZE
	.align		4
.L_9:
        /*003c*/ 	.byte	0x04, 0x11
        /*003e*/ 	.short	(.L_11 - .L_10)
	.align		4
.L_10:
        /*0040*/ 	.word	index@(_Z16initSharedMinMaxPKfPfS1_i)
        /*0044*/ 	.word	0x00000000


	//----- nvinfo : EIATTR_REGCOUNT
	.align		4
.L_11:
        /*0048*/ 	.byte	0x04, 0x2f
        /*004a*/ 	.short	(.L_13 - .L_12)
	.align		4
.L_12:
        /*004c*/ 	.word	index@(_Z12sharedMinMaxPfS_i)
        /*0050*/ 	.word	0x00000016


	//----- nvinfo : EIATTR_FRAME_SIZE
	.align		4
.L_13:
        /*0054*/ 	.byte	0x04, 0x11
        /*0056*/ 	.short	(.L_15 - .L_14)
	.align		4
.L_14:
        /*0058*/ 	.word	index@(_Z12sharedMinMaxPfS_i)
        /*005c*/ 	.word	0x00000000


	//----- nvinfo : EIATTR_REGCOUNT
	.align		4
.L_15:
        /*0060*/ 	.byte	0x04, 0x2f
        /*0062*/ 	.short	(.L_17 - .L_16)
	.align		4
.L_16:
        /*0064*/ 	.word	index@(_Z9histogramPKfmmffmPj)
        /*0068*/ 	.word	0x00000018


	//----- nvinfo : EIATTR_FRAME_SIZE
	.align		4
.L_17:
        /*006c*/ 	.byte	0x04, 0x11
        /*006e*/ 	.short	(.L_19 - .L_18)
	.align		4
.L_18:
        /*0070*/ 	.word	index@($__internal_0_$__cuda_sm3x_div_rn_noftz_f32_slowpath)
        /*0074*/ 	.word	0x00000000


	//----- nvinfo : EIATTR_FRAME_SIZE
	.align		4
.L_19:
        /*0078*/ 	.byte	0x04, 0x11
        /*007a*/ 	.short	(.L_21 - .L_20)
	.align		4
.L_20:
        /*007c*/ 	.word	index@(_Z9histogramPKfmmffmPj)
        /*0080*/ 	.word	0x00000000


	//----- nvinfo : EIATTR_REGCOUNT
	.align		4
.L_21:
        /*0084*/ 	.byte	0x04, 0x2f
        /*0086*/ 	.short	(.L_23 - .L_22)
	.align		4
.L_22:
        /*0088*/ 	.word	index@(_Z10scanReducePjiiii)
        /*008c*/ 	.word	0x0000000a


	//----- nvinfo : EIATTR_FRAME_SIZE
	.align		4
.L_23:
        /*0090*/ 	.byte	0x04, 0x11
        /*0092*/ 	.short	(.L_25 - .L_24)
	.align		4
.L_24:
        /*0094*/ 	.word	index@(_Z10scanReducePjiiii)
        /*0098*/ 	.word	0x00000000


	//----- nvinfo : EIATTR_REGCOUNT
	.align		4
.L_25:
        /*009c*/ 	.byte	0x04, 0x2f
        /*009e*/ 	.short	(.L_27 - .L_26)
	.align		4
.L_26:
        /*00a0*/ 	.word	index@(_Z11scanReversePjiiii)
        /*00a4*/ 	.word	0x0000000c


	//----- nvinfo : EIATTR_FRAME_SIZE
	.align		4
.L_27:
        /*00a8*/ 	.byte	0x04, 0x11
        /*00aa*/ 	.short	(.L_29 - .L_28)
	.align		4
.L_28:
        /*00ac*/ 	.word	index@(_Z11scanReversePjiiii)
        /*00b0*/ 	.word	0x00000000


	//----- nvinfo : EIATTR_MIN_STACK_SIZE
	.align		4
.L_29:
        /*00b4*/ 	.byte	0x04, 0x12
        /*00b6*/ 	.short	(.L_31 - .L_30)
	.align		4
.L_30:
        /*00b8*/ 	.word	index@(_Z11scanReversePjiiii)
        /*00bc*/ 	.word	0x00000000


	//----- nvinfo : EIATTR_MIN_STACK_SIZE
	.align		4
.L_31:
        /*00c0*/ 	.byte	0x04, 0x12
        /*00c2*/ 	.short	(.L_33 - .L_32)
	.align		4
.L_32:
        /*00c4*/ 	.word	index@(_Z10scanReducePjiiii)
        /*00c8*/ 	.word	0x00000000


	//----- nvinfo : EIATTR_MIN_STACK_SIZE
	.align		4
.L_33:
        /*00cc*/ 	.byte	0x04, 0x12
        /*00ce*/ 	.short	(.L_35 - .L_34)
	.align		4
.L_34:
        /*00d0*/ 	.word	index@(_Z9histogramPKfmmffmPj)
        /*00d4*/ 	.word	0x00000000


	//----- nvinfo : EIATTR_MIN_STACK_SIZE
	.align		4
.L_35:
        /*00d8*/ 	.byte	0x04, 0x12
        /*00da*/ 	.short	(.L_37 - .L_36)
	.align		4
.L_36:
        /*00dc*/ 	.word	index@(_Z12sharedMinMaxPfS_i)
        /*00e0*/ 	.word	0x00000000


	//----- nvinfo : EIATTR_MIN_STACK_SIZE
	.align		4
.L_37:
        /*00e4*/ 	.byte	0x04, 0x12
        /*00e6*/ 	.short	(.L_39 - .L_38)
	.align		4
.L_38:
        /*00e8*/ 	.word	index@(_Z16initSharedMinMaxPKfPfS1_i)
        /*00ec*/ 	.word	0x00000000


	//----- nvinfo : EIATTR_MIN_STACK_SIZE
	.align		4
.L_39:
        /*00f0*/ 	.byte	0x04, 0x12
        /*00f2*/ 	.short	(.L_41 - .L_40)
	.align		4
.L_40:
        /*00f4*/ 	.word	index@(_Z18parallelMinMaxInitPKfPfS1_ii)
        /*00f8*/ 	.word	0x00000000


	//----- nvinfo : EIATTR_MIN_STACK_SIZE
	.align		4
.L_41:
        /*00fc*/ 	.byte	0x04, 0x12
        /*00fe*/ 	.short	(.L_43 - .L_42)
	.align		4
.L_42:
        /*0100*/ 	.word	index@(_Z14parallelMinMaxPfS_ii)
        /*0104*/ 	.word	0x00000000
.L_43:


//--------------------- .nv.compat                --------------------------
	.section	.nv.compat,"",@"SHT_CUDA_COMPAT_INFO"
	.align	4
        /*0000*/ 	.byte	0x02, 0x09, 0x00, 0x00, 0x02, 0x02, 0x01, 0x00, 0x02, 0x05, 0x05, 0x00, 0x03, 0x07, 0x01, 0x01
        /*0010*/ 	.byte	0x02, 0x03, 0x00, 0x00, 0x02, 0x06, 0x01, 0x00, 0x04, 0x0b, 0x08, 0x00, 0x01, 0x00, 0x00, 0x00
        /*0020*/ 	.byte	0x00, 0x00, 0x00, 0x00


//--------------------- .nv.info._Z11scanReversePjiiii --------------------------
	.section	.nv.info._Z11scanReversePjiiii,"",@"SHT_CUDA_INFO"
	.sectionflags	@""
	.align	4


	//----- nvinfo : EIATTR_CUDA_API_VERSION
	.align		4
        /*0000*/ 	.byte	0x04, 0x37
        /*0002*/ 	.short	(.L_45 - .L_44)
.L_44:
        /*0004*/ 	.word	0x00000082


	//----- nvinfo : EIATTR_KPARAM_INFO
	.align		4
.L_45:
        /*0008*/ 	.byte	0x04, 0x17
        /*000a*/ 	.short	(.L_47 - .L_46)
.L_46:
        /*000c*/ 	.word	0x00000000
        /*0010*/ 	.short	0x0004
        /*0012*/ 	.short	0x0014
        /*0014*/ 	.byte	0x00, 0xf0, 0x11, 0x00


	//----- nvinfo : EIATTR_KPARAM_INFO
	.align		4
.L_47:
        /*0018*/ 	.byte	0x04, 0x17
        /*001a*/ 	.short	(.L_49 - .L_48)
.L_48:
        /*001c*/ 	.word	0x00000000
        /*0020*/ 	.short	0x0003
        /*0022*/ 	.short	0x0010
        /*0024*/ 	.byte	0x00, 0xf0, 0x11, 0x00


	//----- nvinfo : EIATTR_KPARAM_INFO
	.align		4
.L_49:
        /*0028*/ 	.byte	0x04, 0x17
        /*002a*/ 	.short	(.L_51 - .L_50)
.L_50:
        /*002c*/ 	.word	0x00000000
        /*0030*/ 	.short	0x0002
        /*0032*/ 	.short	0x000c
        /*0034*/ 	.byte	0x00, 0xf0, 0x11, 0x00


	//----- nvinfo : EIATTR_KPARAM_INFO
	.align		4
.L_51:
        /*0038*/ 	.byte	0x04, 0x17
        /*003a*/ 	.short	(.L_53 - .L_52)
.L_52:
        /*003c*/ 	.word	0x00000000
        /*0040*/ 	.short	0x0001
        /*0042*/ 	.short	0x0008
        /*0044*/ 	.byte	0x00, 0xf0, 0x11, 0x00


	//----- nvinfo : EIATTR_KPARAM_INFO
	.align		4
.L_53:
        /*0048*/ 	.byte	0x04, 0x17
        /*004a*/ 	.short	(.L_55 - .L_54)
.L_54:
        /*004c*/ 	.word	0x00000000
        /*0050*/ 	.short	0x0000
        /*0052*/ 	.short	0x0000
        /*0054*/ 	.byte	0x00, 0xf5, 0x21, 0x00


	//----- nvinfo : EIATTR_SPARSE_MMA_MASK
	.align		4
.L_55:
        /*0058*/ 	.byte	0x03, 0x50
        /*005a*/ 	.short	0x0000


	//----- nvinfo : EIATTR_MAXREG_COUNT
	.align		4
        /*005c*/ 	.byte	0x03, 0x1b
        /*005e*/ 	.short	0x00ff


	//----- nvinfo : EIATTR_MERCURY_ISA_VERSION
	.align		4
        /*0060*/ 	.byte	0x03, 0x5f
        /*0062*/ 	.short	0x0101


	//----- nvinfo : EIATTR_VRC_CTA_INIT_COUNT
	.align		4
        /*0064*/ 	.byte	0x02, 0x4a
	.zero		1
	.zero		1


	//----- nvinfo : EIATTR_EXIT_INSTR_OFFSETS
	.align		4
        /*0068*/ 	.byte	0x04, 0x1c
        /*006a*/ 	.short	(.L_57 - .L_56)


	//   ....[0]....
.L_56:
        /*006c*/ 	.word	0x00000140


	//----- nvinfo : EIATTR_CBANK_PARAM_SIZE
	.align		4
.L_57:
        /*0070*/ 	.byte	0x03, 0x19
        /*0072*/ 	.short	0x0018


	//----- nvinfo : EIATTR_PARAM_CBANK
	.align		4
        /*0074*/ 	.byte	0x04, 0x0a
        /*0076*/ 	.short	(.L_59 - .L_58)
	.align		4
.L_58:
        /*0078*/ 	.word	index@(.nv.constant0._Z11scanReversePjiiii)
        /*007c*/ 	.short	0x0380
        /*007e*/ 	.short	0x0018


	//----- nvinfo : EIATTR_SW_WAR
	.align		4
.L_59:
        /*0080*/ 	.byte	0x04, 0x36
        /*0082*/ 	.short	(.L_61 - .L_60)
.L_60:
        /*0084*/ 	.word	0x00000008
.L_61:


//--------------------- .nv.info._Z10scanReducePjiiii --------------------------
	.section	.nv.info._Z10scanReducePjiiii,"",@"SHT_CUDA_INFO"
	.sectionflags	@""
	.align	4


	//----- nvinfo : EIATTR_CUDA_API_VERSION
	.align		4
        /*0000*/ 	.byte	0x04, 0x37
        /*0002*/ 	.short	(.L_63 - .L_62)
.L_62:
        /*0004*/ 	.word	0x00000082


	//----- nvinfo : EIATTR_KPARAM_INFO
	.align		4
.L_63:
        /*0008*/ 	.byte	0x04, 0x17
        /*000a*/ 	.short	(.L_65 - .L_64)
.L_64:
        /*000c*/ 	.word	0x00000000
        /*0010*/ 	.short	0x0004
        /*0012*/ 	.short	0x0014
        /*0014*/ 	.byte	0x00, 0xf0, 0x11, 0x00


	//----- nvinfo : EIATTR_KPARAM_INFO
	.align		4
.L_65:
        /*0018*/ 	.byte	0x04, 0x17
        /*001a*/ 	.short	(.L_67 - .L_66)
.L_66:
        /*001c*/ 	.word	0x00000000
        /*0020*/ 	.short	0x0003
        /*0022*/ 	.short	0x0010
        /*0024*/ 	.byte	0x00, 0xf0, 0x11, 0x00


	//----- nvinfo : EIATTR_KPARAM_INFO
	.align		4
.L_67:
        /*0028*/ 	.byte	0x04, 0x17
        /*002a*/ 	.short	(.L_69 - .L_68)
.L_68:
        /*002c*/ 	.word	0x00000000
        /*0030*/ 	.short	0x0002
        /*0032*/ 	.short	0x000c
        /*0034*/ 	.byte	0x00, 0xf0, 0x11, 0x00


	//----- nvinfo : EIATTR_KPARAM_INFO
	.align		4
.L_69:
        /*0038*/ 	.byte	0x04, 0x17
        /*003a*/ 	.short	(.L_71 - .L_70)
.L_70:
        /*003c*/ 	.word	0x00000000
        /*0040*/ 	.short	0x0001
        /*0042*/ 	.short	0x0008
        /*0044*/ 	.byte	0x00, 0xf0, 0x11, 0x00


	//----- nvinfo : EIATTR_KPARAM_INFO
	.align		4
.L_71:
        /*0048*/ 	.byte	0x04, 0x17
        /*004a*/ 	.short	(.L_73 - .L_72)
.L_72:
        /*004c*/ 	.word	0x00000000
        /*0050*/ 	.short	0x0000
        /*0052*/ 	.short	0x0000
        /*0054*/ 	.byte	0x00, 0xf5, 0x21, 0x00


	//----- nvinfo : EIATTR_SPARSE_MMA_MASK
	.align		4
.L_73:
        /*0058*/ 	.byte	0x03, 0x50
        /*005a*/ 	.short	0x0000


	//----- nvinfo : EIATTR_MAXREG_COUNT
	.align		4
        /*005c*/ 	.byte	0x03, 0x1b
        /*005e*/ 	.short	0x00ff


	//----- nvinfo : EIATTR_MERCURY_ISA_VERSION
	.align		4
        /*0060*/ 	.byte	0x03, 0x5f
        /*0062*/ 	.short	0x0101


	//----- nvinfo : EIATTR_VRC_CTA_INIT_COUNT
	.align		4
        /*0064*/ 	.byte	0x02, 0x4a
	.zero		1
	.zero		1


	//----- nvinfo : EIATTR_EXIT_INSTR_OFFSETS
	.align		4
        /*0068*/ 	.byte	0x04, 0x1c
        /*006a*/ 	.short	(.L_75 - .L_74)


	//   ....[0]....
.L_74:
        /*006c*/ 	.word	0x00000100


	//----- nvinfo : EIATTR_CBANK_PARAM_SIZE
	.align		4
.L_75:
        /*0070*/ 	.byte	0x03, 0x19
        /*0072*/ 	.short	0x0018


	//----- nvinfo : EIATTR_PARAM_CBANK
	.align		4
        /*0074*/ 	.byte	0x04, 0x0a
        /*0076*/ 	.short	(.L_77 - .L_76)
	.align		4
.L_76:
        /*0078*/ 	.word	index@(.nv.constant0._Z10scanReducePjiiii)
        /*007c*/ 	.short	0x0380
        /*007e*/ 	.short	0x0018


	//----- nvinfo : EIATTR_SW_WAR
	.align		4
.L_77:
        /*0080*/ 	.byte	0x04, 0x36
        /*0082*/ 	.short	(.L_79 - .L_78)
.L_78:
        /*0084*/ 	.word	0x00000008
.L_79:


//--------------------- .nv.info._Z9histogramPKfmmffmPj --------------------------
	.section	.nv.info._Z9histogramPKfmmffmPj,"",@"SHT_CUDA_INFO"
	.sectionflags	@""
	.align	4


	//----- nvinfo : EIATTR_CUDA_API_VERSION
	.align		4
        /*0000*/ 	.byte	0x04, 0x37
        /*0002*/ 	.short	(.L_81 - .L_80)
.L_80:
        /*0004*/ 	.word	0x00000082


	//----- nvinfo : EIATTR_KPARAM_INFO
	.align		4
.L_81:
        /*0008*/ 	.byte	0x04, 0x17
        /*000a*/ 	.short	(.L_83 - .L_82)
.L_82:
        /*000c*/ 	.word	0x00000000
        /*0010*/ 	.short	0x0006
        /*0012*/ 	.short	0x0028
        /*0014*/ 	.byte	0x00, 0xf5, 0x21, 0x00


	//----- nvinfo : EIATTR_KPARAM_INFO
	.align		4
.L_83:
        /*0018*/ 	.byte	0x04, 0x17
        /*001a*/ 	.short	(.L_85 - .L_84)
.L_84:
        /*001c*/ 	.word	0x00000000
        /*0020*/ 	.short	0x0005
        /*0022*/ 	.short	0x0020
        /*0024*/ 	.byte	0x00, 0xf0, 0x21, 0x00


	//----- nvinfo : EIATTR_KPARAM_INFO
	.align		4
.L_85:
        /*0028*/ 	.byte	0x04, 0x17
        /*002a*/ 	.short	(.L_87 - .L_86)
.L_86:
        /*002c*/ 	.word	0x00000000
        /*0030*/ 	.short	0x0004
        /*0032*/ 	.short	0x001c
        /*0034*/ 	.byte	0x00, 0xf0, 0x11, 0x00


	//----- nvinfo : EIATTR_KPARAM_INFO
	.align		4
.L_87:
        /*0038*/ 	.byte	0x04, 0x17
        /*003a*/ 	.short	(.L_89 - .L_88)
.L_88:
        /*003c*/ 	.word	0x00000000
        /*0040*/ 	.short	0x0003
        /*0042*/ 	.short	0x0018
        /*0044*/ 	.byte	0x00, 0xf0, 0x11, 0x00


	//----- nvinfo : EIATTR_KPARAM_INFO
	.align		4
.L_89:
        /*0048*/ 	.byte	0x04, 0x17
        /*004a*/ 	.short	(.L_91 - .L_90)
.L_90:
        /*004c*/ 	.word	0x00000000
        /*0050*/ 	.short	0x0002
        /*0052*/ 	.short	0x0010
        /*0054*/ 	.byte	0x00, 0xf0, 0x21, 0x00


	//----- nvinfo : EIATTR_KPARAM_INFO
	.align		4
.L_91:
        /*0058*/ 	.byte	0x04, 0x17
        /*005a*/ 	.short	(.L_93 - .L_92)
.L_92:
        /*005c*/ 	.word	0x00000000
        /*0060*/ 	.short	0x0001
        /*0062*/ 	.short	0x0008
        /*0064*/ 	.byte	0x00, 0xf0, 0x21, 0x00


	//----- nvinfo : EIATTR_KPARAM_INFO
	.align		4
.L_93:
        /*0068*/ 	.byte	0x04, 0x17
        /*006a*/ 	.short	(.L_95 - .L_94)
.L_94:
        /*006c*/ 	.word	0x00000000
        /*0070*/ 	.short	0x0000
        /*0072*/ 	.short	0x0000
        /*0074*/ 	.byte	0x00, 0xf5, 0x21, 0x00


	//----- nvinfo : EIATTR_SPARSE_MMA_MASK
	.align		4
.L_95:
        /*0078*/ 	.byte	0x03, 0x50
        /*007a*/ 	.short	0x0000


	//----- nvinfo : EIATTR_MAXREG_COUNT
	.align		4
        /*007c*/ 	.byte	0x03, 0x1b
        /*007e*/ 	.short	0x00ff


	//----- nvinfo : EIATTR_MERCURY_ISA_VERSION
	.align		4
        /*0080*/ 	.byte	0x03, 0x5f
        /*0082*/ 	.short	0x0101


	//----- nvinfo : EIATTR_VRC_CTA_INIT_COUNT
	.align		4
        /*0084*/ 	.byte	0x02, 0x4a
	.zero		1
	.zero		1


	//----- nvinfo : EIATTR_EXIT_INSTR_OFFSETS
	.align		4
        /*0088*/ 	.byte	0x04, 0x1c
        /*008a*/ 	.short	(.L_97 - .L_96)


	//   ....[0]....
.L_96:
        /*008c*/ 	.word	0x00000090


	//   ....[1]....
        /*0090*/ 	.word	0x000000e0


	//   ....[2]....
        /*0094*/ 	.word	0x00000e90


	//   ....[3]....
        /*0098*/ 	.word	0x000015e0


	//   ....[4]....
        /*009c*/ 	.word	0x000019d0


	//   ....[5]....
        /*00a0*/ 	.word	0x00001bb0


	//----- nvinfo : EIATTR_CRS_STACK_SIZE
	.align		4
.L_97:
        /*00a4*/ 	.byte	0x04, 0x1e
        /*00a6*/ 	.short	(.L_99 - .L_98)
.L_98:
        /*00a8*/ 	.word	0x00000000


	//----- nvinfo : EIATTR_CBANK_PARAM_SIZE
	.align		4
.L_99:
        /*00ac*/ 	.byte	0x03, 0x19
        /*00ae*/ 	.short	0x0030


	//----- nvinfo : EIATTR_PARAM_CBANK
	.align		4
        /*00b0*/ 	.byte	0x04, 0x0a
        /*00b2*/ 	.short	(.L_101 - .L_100)
	.align		4
.L_100:
        /*00b4*/ 	.word	index@(.nv.constant0._Z9histogramPKfmmffmPj)
        /*00b8*/ 	.short	0x0380
        /*00ba*/ 	.short	0x0030


	//----- nvinfo : EIATTR_SW_WAR
	.align		4
.L_101:
        /*00bc*/ 	.byte	0x04, 0x36
        /*00be*/ 	.short	(.L_103 - .L_102)
.L_102:
        /*00c0*/ 	.word	0x00000008
.L_103:


//--------------------- .nv.info._Z12sharedMinMaxPfS_i --------------------------
	.section	.nv.info._Z12sharedMinMaxPfS_i,"",@"SHT_CUDA_INFO"
	.sectionflags	@""
	.align	4


	//----- nvinfo : EIATTR_CUDA_API_VERSION
	.align		4
        /*0000*/ 	.byte	0x04, 0x37
        /*0002*/ 	.short	(.L_105 - .L_104)
.L_104:
        /*0004*/ 	.word	0x00000082


	//----- nvinfo : EIATTR_KPARAM_INFO
	.align		4
.L_105:
        /*0008*/ 	.byte	0x04, 0x17
        /*000a*/ 	.short	(.L_107 - .L_106)
.L_106:
        /*000c*/ 	.word	0x00000000
        /*0010*/ 	.short	0x0002
        /*0012*/ 	.short	0x0010
        /*0014*/ 	.byte	0x00, 0xf0, 0x11, 0x00


	//----- nvinfo : EIATTR_KPARAM_INFO
	.align		4
.L_107:
        /*0018*/ 	.byte	0x04, 0x17
        /*001a*/ 	.short	(.L_109 - .L_108)
.L_108:
        /*001c*/ 	.word	0x00000000
        /*0020*/ 	.short	0x0001
        /*0022*/ 	.short	0x0008
        /*0024*/ 	.byte	0x00, 0xf5, 0x21, 0x00


	//----- nvinfo : EIATTR_KPARAM_INFO
	.align		4
.L_109:
        /*0028*/ 	.byte	0x04, 0x17
        /*002a*/ 	.short	(.L_111 - .L_110)
.L_110:
        /*002c*/ 	.word	0x00000000
        /*0030*/ 	.short	0x0000
        /*0032*/ 	.short	0x0000
        /*0034*/ 	.byte	0x00, 0xf5, 0x21, 0x00


	//----- nvinfo : EIATTR_SPARSE_MMA_MASK
	.align		4
.L_111:
        /*0038*/ 	.byte	0x03, 0x50
        /*003a*/ 	.short	0x0000


	//----- nvinfo : EIATTR_MAXREG_COUNT
	.align		4
        /*003c*/ 	.byte	0x03, 0x1b
        /*003e*/ 	.short	0x00ff


	//----- nvinfo : EIATTR_NUM_BARRIERS
	.align		4
        /*0040*/ 	.byte	0x02, 0x4c
        /*0042*/ 	.byte	0x01
	.zero		1


	//----- nvinfo : EIATTR_MERCURY_ISA_VERSION
	.align		4
        /*0044*/ 	.byte	0x03, 0x5f
        /*0046*/ 	.short	0x0101


	//----- nvinfo : EIATTR_VRC_CTA_INIT_COUNT
	.align		4
        /*0048*/ 	.byte	0x02, 0x4a
	.zero		1
	.zero		1


	//----- nvinfo : EIATTR_EXIT_INSTR_OFFSETS
	.align		4
        /*004c*/ 	.byte	0x04, 0x1c
        /*004e*/ 	.short	(.L_113 - .L_112)


	//   ....[0]....
.L_112:
        /*0050*/ 	.word	0x00000500


	//----- nvinfo : EIATTR_CRS_STACK_SIZE
	.align		4
.L_113:
        /*0054*/ 	.byte	0x04, 0x1e
        /*0056*/ 	.short	(.L_115 - .L_114)
.L_114:
        /*0058*/ 	.word	0x00000000


	//----- nvinfo : EIATTR_CBANK_PARAM_SIZE
	.align		4
.L_115:
        /*005c*/ 	.byte	0x03, 0x19
        /*005e*/ 	.short	0x0014


	//----- nvinfo : EIATTR_PARAM_CBANK
	.align		4
        /*0060*/ 	.byte	0x04, 0x0a
        /*0062*/ 	.short	(.L_117 - .L_116)
	.align		4
.L_116:
        /*0064*/ 	.word	index@(.nv.constant0._Z12sharedMinMaxPfS_i)
        /*0068*/ 	.short	0x0380
        /*006a*/ 	.short	0x0014


	//----- nvinfo : EIATTR_SW_WAR
	.align		4
.L_117:
        /*006c*/ 	.byte	0x04, 0x36
        /*006e*/ 	.short	(.L_119 - .L_118)
.L_118:
        /*0070*/ 	.word	0x00000008
.L_119:


//--------------------- .nv.info._Z16initSharedMinMaxPKfPfS1_i --------------------------
	.section	.nv.info._Z16initSharedMinMaxPKfPfS1_i,"",@"SHT_CUDA_INFO"
	.sectionflags	@""
	.align	4


	//----- nvinfo : EIATTR_CUDA_API_VERSION
	.align		4
        /*0000*/ 	.byte	0x04, 0x37
        /*0002*/ 	.short	(.L_121 - .L_120)
.L_120:
        /*0004*/ 	.word	0x00000082


	//----- nvinfo : EIATTR_KPARAM_INFO
	.align		4
.L_121:
        /*0008*/ 	.byte	0x04, 0x17
        /*000a*/ 	.short	(.L_123 - .L_122)
.L_122:
        /*000c*/ 	.word	0x00000000
        /*0010*/ 	.short	0x0003
        /*0012*/ 	.short	0x0018
        /*0014*/ 	.byte	0x00, 0xf0, 0x11, 0x00


	//----- nvinfo : EIATTR_KPARAM_INFO
	.align		4
.L_123:
        /*0018*/ 	.byte	0x04, 0x17
        /*001a*/ 	.short	(.L_125 - .L_124)
.L_124:
        /*001c*/ 	.word	0x00000000
        /*0020*/ 	.short	0x0002
        /*0022*/ 	.short	0x0010
        /*0024*/ 	.byte	0x00, 0xf5, 0x21, 0x00


	//----- nvinfo : EIATTR_KPARAM_INFO
	.align		4
.L_125:
        /*0028*/ 	.byte	0x04, 0x17
        /*002a*/ 	.short	(.L_127 - .L_126)
.L_126:
        /*002c*/ 	.word	0x00000000
        /*0030*/ 	.short	0x0001
        /*0032*/ 	.short	0x0008
        /*0034*/ 	.byte	0x00, 0xf5, 0x21, 0x00


	//----- nvinfo : EIATTR_KPARAM_INFO
	.align		4
.L_127:
        /*0038*/ 	.byte	0x04, 0x17
        /*003a*/ 	.short	(.L_129 - .L_128)
.L_128:
        /*003c*/ 	.word	0x00000000
        /*0040*/ 	.short	0x0000
        /*0042*/ 	.short	0x0000
        /*0044*/ 	.byte	0x00, 0xf5, 0x21, 0x00


	//----- nvinfo : EIATTR_SPARSE_MMA_MASK
	.align		4
.L_129:
        /*0048*/ 	.byte	0x03, 0x50
        /*004a*/ 	.short	0x0000


	//----- nvinfo : EIATTR_MAXREG_COUNT
	.align		4
        /*004c*/ 	.byte	0x03, 0x1b
        /*004e*/ 	.short	0x00ff


	//----- nvinfo : EIATTR_NUM_BARRIERS
	.align		4
        /*0050*/ 	.byte	0x02, 0x4c
        /*0052*/ 	.byte	0x01
	.zero		1


	//----- nvinfo : EIATTR_MERCURY_ISA_VERSION
	.align		4
        /*0054*/ 	.byte	0x03, 0x5f
        /*0056*/ 	.short	0x0101


	//----- nvinfo : EIATTR_VRC_CTA_INIT_COUNT
	.align		4
        /*0058*/ 	.byte	0x02, 0x4a
	.zero		1
	.zero		1


	//----- nvinfo : EIATTR_EXIT_INSTR_OFFSETS
	.align		4
        /*005c*/ 	.byte	0x04, 0x1c
        /*005e*/ 	.short	(.L_131 - .L_130)


	//   ....[0]....
.L_130:
        /*0060*/ 	.word	0x00000450


	//----- nvinfo : EIATTR_CRS_STACK_SIZE
	.align		4
.L_131:
        /*0064*/ 	.byte	0x04, 0x1e
        /*0066*/ 	.short	(.L_133 - .L_132)
.L_132:
        /*0068*/ 	.word	0x00000000


	//----- nvinfo : EIATTR_CBANK_PARAM_SIZE
	.align		4
.L_133:
        /*006c*/ 	.byte	0x03, 0x19
        /*006e*/ 	.short	0x001c


	//----- nvinfo : EIATTR_PARAM_CBANK
	.align		4
        /*0070*/ 	.byte	0x04, 0x0a
        /*0072*/ 	.short	(.L_135 - .L_134)
	.align		4
.L_134:
        /*0074*/ 	.word	index@(.nv.constant0._Z16initSharedMinMaxPKfPfS1_i)
        /*0078*/ 	.short	0x0380
        /*007a*/ 	.short	0x001c


	//----- nvinfo : EIATTR_SW_WAR
	.align		4
.L_135:
        /*007c*/ 	.byte	0x04, 0x36
        /*007e*/ 	.short	(.L_137 - .L_136)
.L_136:
        /*0080*/ 	.word	0x00000008
.L_137:


//--------------------- .nv.info._Z18parallelMinMaxInitPKfPfS1_ii --------------------------
	.section	.nv.info._Z18parallelMinMaxInitPKfPfS1_ii,"",@"SHT_CUDA_INFO"
	.sectionflags	@""
	.align	4


	//----- nvinfo : EIATTR_CUDA_API_VERSION
	.align		4
        /*0000*/ 	.byte	0x04, 0x37
        /*0002*/ 	.short	(.L_139 - .L_138)
.L_138:
        /*0004*/ 	.word	0x00000082


	//----- nvinfo : EIATTR_KPARAM_INFO
	.align		4
.L_139:
        /*0008*/ 	.byte	0x04, 0x17
        /*000a*/ 	.short	(.L_141 - .L_140)
.L_140:
        /*000c*/ 	.word	0x00000000
        /*0010*/ 	.short	0x0004
        /*0012*/ 	.short	0x001c
        /*0014*/ 	.byte	0x00, 0xf0, 0x11, 0x00


	//----- nvinfo : EIATTR_KPARAM_INFO
	.align		4
.L_141:
        /*0018*/ 	.byte	0x04, 0x17
        /*001a*/ 	.short	(.L_143 - .L_142)
.L_142:
        /*001c*/ 	.word	0x00000000
        /*0020*/ 	.short	0x0003
        /*0022*/ 	.short	0x0018
        /*0024*/ 	.byte	0x00, 0xf0, 0x11, 0x00


	//----- nvinfo : EIATTR_KPARAM_INFO
	.align		4
.L_143:
        /*0028*/ 	.byte	0x04, 0x17
        /*002a*/ 	.short	(.L_145 - .L_144)
.L_144:
        /*002c*/ 	.word	0x00000000
        /*0030*/ 	.short	0x0002
        /*0032*/ 	.short	0x0010
        /*0034*/ 	.byte	0x00, 0xf5, 0x21, 0x00


	//----- nvinfo : EIATTR_KPARAM_INFO
	.align		4
.L_145:
        /*0038*/ 	.byte	0x04, 0x17
        /*003a*/ 	.short	(.L_147 - .L_146)
.L_146:
        /*003c*/ 	.word	0x00000000
        /*0040*/ 	.short	0x0001
        /*0042*/ 	.short	0x0008
        /*0044*/ 	.byte	0x00, 0xf5, 0x21, 0x00


	//----- nvinfo : EIATTR_KPARAM_INFO
	.align		4
.L_147:
        /*0048*/ 	.byte	0x04, 0x17
        /*004a*/ 	.short	(.L_149 - .L_148)
.L_148:
        /*004c*/ 	.word	0x00000000
        /*0050*/ 	.short	0x0000
        /*0052*/ 	.short	0x0000
        /*0054*/ 	.byte	0x00, 0xf5, 0x21, 0x00


	//----- nvinfo : EIATTR_SPARSE_MMA_MASK
	.align		4
.L_149:
        /*0058*/ 	.byte	0x03, 0x50
        /*005a*/ 	.short	0x0000


	//----- nvinfo : EIATTR_MAXREG_COUNT
	.align		4
        /*005c*/ 	.byte	0x03, 0x1b
        /*005e*/ 	.short	0x00ff


	//----- nvinfo : EIATTR_MERCURY_ISA_VERSION
	.align		4
        /*0060*/ 	.byte	0x03, 0x5f
        /*0062*/ 	.short	0x0101


	//----- nvinfo : EIATTR_VRC_CTA_INIT_COUNT
	.align		4
        /*0064*/ 	.byte	0x02, 0x4a
	.zero		1
	.zero		1


	//----- nvinfo : EIATTR_EXIT_INSTR_OFFSETS
	.align		4
        /*0068*/ 	.byte	0x04, 0x1c
        /*006a*/ 	.short	(.L_151 - .L_150)


	//   ....[0]....
.L_150:
        /*006c*/ 	.word	0x000001a0


	//----- nvinfo : EIATTR_CBANK_PARAM_SIZE
	.align		4
.L_151:
        /*0070*/ 	.byte	0x03, 0x19
        /*0072*/ 	.short	0x0020


	//----- nvinfo : EIATTR_PARAM_CBANK
	.align		4
        /*0074*/ 	.byte	0x04, 0x0a
        /*0076*/ 	.short	(.L_153 - .L_152)
	.align		4
.L_152:
        /*0078*/ 	.word	index@(.nv.constant0._Z18parallelMinMaxInitPKfPfS1_ii)
        /*007c*/ 	.short	0x0380
        /*007e*/ 	.short	0x0020


	//----- nvinfo : EIATTR_SW_WAR
	.align		4
.L_153:
        /*0080*/ 	.byte	0x04, 0x36
        /*0082*/ 	.short	(.L_155 - .L_154)
.L_154:
        /*0084*/ 	.word	0x00000008
.L_155:


//--------------------- .nv.info._Z14parallelMinMaxPfS_ii --------------------------
	.section	.nv.info._Z14parallelMinMaxPfS_ii,"",@"SHT_CUDA_INFO"
	.sectionflags	@""
	.align	4


	//----- nvinfo : EIATTR_CUDA_API_VERSION
	.align		4
        /*0000*/ 	.byte	0x04, 0x37
        /*0002*/ 	.short	(.L_157 - .L_156)
.L_156:
        /*0004*/ 	.word	0x00000082


	//----- nvinfo : EIATTR_KPARAM_INFO
	.align		4
.L_157:
        /*0008*/ 	.byte	0x04, 0x17
        /*000a*/ 	.short	(.L_159 - .L_158)
.L_158:
        /*000c*/ 	.word	0x00000000
        /*0010*/ 	.short	0x0003
        /*0012*/ 	.short	0x0014
        /*0014*/ 	.byte	0x00, 0xf0, 0x11, 0x00


	//----- nvinfo : EIATTR_KPARAM_INFO
	.align		4
.L_159:
        /*0018*/ 	.byte	0x04, 0x17
        /*001a*/ 	.short	(.L_161 - .L_160)
.L_160:
        /*001c*/ 	.word	0x00000000
        /*0020*/ 	.short	0x0002
        /*0022*/ 	.short	0x0010
        /*0024*/ 	.byte	0x00, 0xf0, 0x11, 0x00


	//----- nvinfo : EIATTR_KPARAM_INFO
	.align		4
.L_161:
        /*0028*/ 	.byte	0x04, 0x17
        /*002a*/ 	.short	(.L_163 - .L_162)
.L_162:
        /*002c*/ 	.word	0x00000000
        /*0030*/ 	.short	0x0001
        /*0032*/ 	.short	0x0008
        /*0034*/ 	.byte	0x00, 0xf5, 0x21, 0x00


	//----- nvinfo : EIATTR_KPARAM_INFO
	.align		4
.L_163:
        /*0038*/ 	.byte	0x04, 0x17
        /*003a*/ 	.short	(.L_165 - .L_164)
.L_164:
        /*003c*/ 	.word	0x00000000
        /*0040*/ 	.short	0x0000
        /*0042*/ 	.short	0x0000
        /*0044*/ 	.byte	0x00, 0xf5, 0x21, 0x00


	//----- nvinfo : EIATTR_SPARSE_MMA_MASK
	.align		4
.L_165:
        /*0048*/ 	.byte	0x03, 0x50
        /*004a*/ 	.short	0x0000


	//----- nvinfo : EIATTR_MAXREG_COUNT
	.align		4
        /*004c*/ 	.byte	0x03, 0x1b
        /*004e*/ 	.short	0x00ff


	//----- nvinfo : EIATTR_MERCURY_ISA_VERSION
	.align		4
        /*0050*/ 	.byte	0x03, 0x5f
        /*0052*/ 	.short	0x0101


	//----- nvinfo : EIATTR_VRC_CTA_INIT_COUNT
	.align		4
        /*0054*/ 	.byte	0x02, 0x4a
	.zero		1
	.zero		1


	//----- nvinfo : EIATTR_EXIT_INSTR_OFFSETS
	.align		4
        /*0058*/ 	.byte	0x04, 0x1c
        /*005a*/ 	.short	(.L_167 - .L_166)


	//   ....[0]....
.L_166:
        /*005c*/ 	.word	0x00000180


	//----- nvinfo : EIATTR_CBANK_PARAM_SIZE
	.align		4
.L_167:
        /*0060*/ 	.byte	0x03, 0x19
        /*0062*/ 	.short	0x0018


	//----- nvinfo : EIATTR_PARAM_CBANK
	.align		4
        /*0064*/ 	.byte	0x04, 0x0a
        /*0066*/ 	.short	(.L_169 - .L_168)
	.align		4
.L_168:
        /*0068*/ 	.word	index@(.nv.constant0._Z14parallelMinMaxPfS_ii)
        /*006c*/ 	.short	0x0380
        /*006e*/ 	.short	0x0018


	//----- nvinfo : EIATTR_SW_WAR
	.align		4
.L_169:
        /*0070*/ 	.byte	0x04, 0x36
        /*0072*/ 	.short	(.L_171 - .L_170)
.L_170:
        /*0074*/ 	.word	0x00000008
.L_171:


//--------------------- .nv.callgraph             --------------------------
	.section	.nv.callgraph,"",@"SHT_CUDA_CALLGRAPH"
	.align	4
	.sectionentsize	8
	.align		4
        /*0000*/ 	.word	0x00000000
	.align		4
        /*0004*/ 	.word	0xffffffff
	.align		4
        /*0008*/ 	.word	0x00000000
	.align		4
        /*000c*/ 	.word	0xfffffffe
	.align		4
        /*0010*/ 	.word	0x00000000
	.align		4
        /*0014*/ 	.word	0xfffffffd
	.align		4
        /*0018*/ 	.word	0x00000000
	.align		4
        /*001c*/ 	.word	0xfffffffc


//--------------------- .text._Z11scanReversePjiiii --------------------------
	.section	.text._Z11scanReversePjiiii,"ax",@progbits
	.align	128
        .global         _Z11scanReversePjiiii
        .type           _Z11scanReversePjiiii,@function
        .size           _Z11scanReversePjiiii,(.L_x_63 - _Z11scanReversePjiiii)
        .other          _Z11scanReversePjiiii,@"STO_CUDA_ENTRY STV_DEFAULT"
_Z11scanReversePjiiii:
.text._Z11scanReversePjiiii:
[----:B------:R-:W-:Y:S01]  /*0000*/  LDC R1, c[0x0][0x37c] ;  /* 0x0000df00ff017b82 */ /* 0x000fe20000000800 */
[----:B------:R-:W0:Y:S01]  /*0010*/  S2R R0, SR_TID.X ;  /* 0x0000000000007919 */ /* 0x000e220000002100 */
[----:B------:R-:W0:Y:S06]  /*0020*/  LDCU UR4, c[0x0][0x360] ;  /* 0x00006c00ff0477ac */ /* 0x000e2c0008000800 */
[----:B------:R-:W1:Y:S01]  /*0030*/  LDC.64 R4, c[0x0][0x380] ;  /* 0x0000e000ff047b82 */ /* 0x000e620000000a00 */
[----:B------:R-:W0:Y:S01]  /*0040*/  S2R R3, SR_CTAID.X ;  /* 0x0000000000037919 */ /* 0x000e220000002500 */
[----:B------:R-:W2:Y:S01]  /*0050*/  LDCU.64 UR6, c[0x0][0x388] ;  /* 0x00007100ff0677ac */ /* 0x000ea20008000a00 */
[----:B0-----:R-:W-:Y:S01]  /*0060*/  IMAD R0, R3, UR4, R0 ;  /* 0x0000000403007c24 */ /* 0x001fe2000f8e0200 */
[----:B------:R-:W0:Y:S03]  /*0070*/  LDCU.64 UR4, c[0x0][0x358] ;  /* 0x00006b00ff0477ac */ /* 0x000e260008000a00 */
[----:B--2---:R-:W-:-:S05]  /*0080*/  IMAD R0, R0, UR7, RZ ;  /* 0x0000000700007c24 */ /* 0x004fca000f8e02ff */
[----:B------:R-:W-:-:S04]  /*0090*/  LEA R7, R0, UR6, 0x1 ;  /* 0x0000000600077c11 */ /* 0x000fc8000f8e08ff */
[----:B------:R-:W-:-:S05]  /*00a0*/  IADD3 R3, PT, PT, R7, UR7, RZ ;  /* 0x0000000707037c10 */ /* 0x000fca000fffe0ff */
[----:B-1----:R-:W-:-:S05]  /*00b0*/  IMAD.WIDE R2, R3, 0x4, R4 ;  /* 0x0000000403027825 */ /* 0x002fca00078e0204 */
[----:B0-----:R-:W2:Y:S01]  /*00c0*/  LDG.E R0, desc[UR4][R2.64] ;  /* 0x0000000402007981 */ /* 0x001ea2000c1e1900 */
[----:B------:R-:W-:-:S05]  /*00d0*/  IMAD.WIDE R4, R7, 0x4, R4 ;  /* 0x0000000407047825 */ /* 0x000fca00078e0204 */
[----:B------:R-:W3:Y:S01]  /*00e0*/  LDG.E R7, desc[UR4][R4.64] ;  /* 0x0000000404077981 */ /* 0x000ee2000c1e1900 */
[----:B--2---:R-:W-:-:S04]  /*00f0*/  I2FP.F32.U32 R6, R0 ;  /* 0x0000000000067245 */ /* 0x004fc80000201000 */
[----:B------:R-:W0:Y:S01]  /*0100*/  F2I.U32.TRUNC.NTZ R9, R6 ;  /* 0x0000000600097305 */ /* 0x000e22000020f000 */
[----:B---3--:R-:W-:-:S05]  /*0110*/  IADD3 R7, PT, PT, R0, R7, RZ ;  /* 0x0000000700077210 */ /* 0x008fca0007ffe0ff */
[----:B------:R-:W-:Y:S04]  /*0120*/  STG.E desc[UR4][R2.64], R7 ;  /* 0x0000000702007986 */ /* 0x000fe8000c101904 */
[----:B0-----:R-:W-:Y:S01]  /*0130*/  STG.E desc[UR4][R4.64], R9 ;  /* 0x0000000904007986 */ /* 0x001fe2000c101904 */
[----:B------:R-:W-:Y:S05]  /*0140*/  EXIT ;  /* 0x000000000000794d */ /* 0x000fea0003800000 */
.L_x_0:
[----:B------:R-:W-:-:S00]  /*0150*/  BRA `(.L_x_0) ;  /* 0xfffffffc00fc7947 */ /* 0x000fc0000383ffff */
[----:B------:R-:W-:-:S00]  /*0160*/  NOP ;  /* 0x0000000000007918 */ /* 0x000fc00000000000 */
        /* <DEDUP_REMOVED lines=9> */
.L_x_63:


//--------------------- .text._Z10scanReducePjiiii --------------------------
	.section	.text._Z10scanReducePjiiii,"ax",@progbits
	.align	128
        .global         _Z10scanReducePjiiii
        .type           _Z10scanReducePjiiii,@function
        .size           _Z10scanReducePjiiii,(.L_x_64 - _Z10scanReducePjiiii)
        .other          _Z10scanReducePjiiii,@"STO_CUDA_ENTRY STV_DEFAULT"
_Z10scanReducePjiiii:
.text._Z10scanReducePjiiii:
[----:B------:R-:W-:Y:S01]  /*0000*/  LDC R1, c[0x0][0x37c] ;  /* 0x0000df00ff017b82 */ /* 0x000fe20000000800 */
[----:B------:R-:W0:Y:S07]  /*0010*/  S2R R0, SR_TID.X ;  /* 0x0000000000007919 */ /* 0x000e2e0000002100 */
[----:B------:R-:W1:Y:S01]  /*0020*/  LDC.64 R6, c[0x0][0x388] ;  /* 0x0000e200ff067b82 */ /* 0x000e620000000a00 */
[----:B------:R-:W0:Y:S01]  /*0030*/  LDCU UR4, c[0x0][0x360] ;  /* 0x00006c00ff0477ac */ /* 0x000e220008000800 */
[----:B------:R-:W0:Y:S06]  /*0040*/  S2R R5, SR_CTAID.X ;  /* 0x0000000000057919 */ /* 0x000e2c0000002500 */
[----:B------:R-:W2:Y:S01]  /*0050*/  LDC.64 R2, c[0x0][0x380] ;  /* 0x0000e000ff027b82 */ /* 0x000ea20000000a00 */
[----:B0-----:R-:W-:Y:S01]  /*0060*/  IMAD R0, R5, UR4, R0 ;  /* 0x0000000405007c24 */ /* 0x001fe2000f8e0200 */
[----:B------:R-:W0:Y:S03]  /*0070*/  LDCU.64 UR4, c[0x0][0x358] ;  /* 0x00006b00ff0477ac */ /* 0x000e260008000a00 */
[----:B-1----:R-:W-:-:S05]  /*0080*/  IMAD R5, R0, R7, RZ ;  /* 0x0000000700057224 */ /* 0x002fca00078e02ff */
[----:B------:R-:W-:-:S05]  /*0090*/  LEA R5, R5, R6, 0x1 ;  /* 0x0000000605057211 */ /* 0x000fca00078e08ff */
[----:B--2---:R-:W-:-:S04]  /*00a0*/  IMAD.WIDE R2, R5, 0x4, R2 ;  /* 0x0000000405027825 */ /* 0x004fc800078e0202 */
[----:B------:R-:W-:Y:S02]  /*00b0*/  IMAD.WIDE R4, R7, 0x4, R2 ;  /* 0x0000000407047825 */ /* 0x000fe400078e0202 */
[----:B0-----:R-:W2:Y:S04]  /*00c0*/  LDG.E R2, desc[UR4][R2.64] ;  /* 0x0000000402027981 */ /* 0x001ea8000c1e1900 */
[----:B------:R-:W2:Y:S02]  /*00d0*/  LDG.E R7, desc[UR4][R4.64] ;  /* 0x0000000404077981 */ /* 0x000ea4000c1e1900 */
[----:B--2---:R-:W-:-:S05]  /*00e0*/  IADD3 R7, PT, PT, R2, R7, RZ ;  /* 0x0000000702077210 */ /* 0x004fca0007ffe0ff */
[----:B------:R-:W-:Y:S01]  /*00f0*/  STG.E desc[UR4][R4.64], R7 ;  /* 0x0000000704007986 */ /* 0x000fe2000c101904 */
[----:B------:R-:W-:Y:S05]  /*0100*/  EXIT ;  /* 0x000000000000794d */ /* 0x000fea0003800000 */
.L_x_1:
        /* <DEDUP_REMOVED lines=15> */
.L_x_64:


//--------------------- .text._Z9histogramPKfmmffmPj --------------------------
	.section	.text._Z9histogramPKfmmffmPj,"ax",@progbits
	.align	128
        .global         _Z9histogramPKfmmffmPj
        .type           _Z9histogramPKfmmffmPj,@function
        .size           _Z9histogramPKfmmffmPj,(.L_x_62 - _Z9histogramPKfmmffmPj)
        .other          _Z9histogramPKfmmffmPj,@"STO_CUDA_ENTRY STV_DEFAULT"
_Z9histogramPKfmmffmPj:
.text._Z9histogramPKfmmffmPj:
[----:B------:R-:W-:Y:S01]  /*0000*/  LDC R1, c[0x0][0x37c] ;  /* 0x0000df00ff017b82 */ /* 0x000fe20000000800 */
[----:B------:R-:W0:Y:S01]  /*0010*/  S2R R0, SR_TID.X ;  /* 0x0000000000007919 */ /* 0x000e220000002100 */
[----:B------:R-:W0:Y:S01]  /*0020*/  LDCU UR4, c[0x0][0x360] ;  /* 0x00006c00ff0477ac */ /* 0x000e220008000800 */
[----:B------:R-:W0:Y:S01]  /*0030*/  S2R R3, SR_CTAID.X ;  /* 0x0000000000037919 */ /* 0x000e220000002500 */
[----:B------:R-:W1:Y:S01]  /*0040*/  LDCU.64 UR6, c[0x0][0x390] ;  /* 0x00007200ff0677ac */ /* 0x000e620008000a00 */
[----:B0-----:R-:W-:-:S05]  /*0050*/  IMAD R0, R3, UR4, R0 ;  /* 0x0000000403007c24 */ /* 0x001fca000f8e0200 */
[----:B-1----:R-:W-:Y:S02]  /*0060*/  ISETP.GT.U32.AND P0, PT, R0, UR6, PT ;  /* 0x0000000600007c0c */ /* 0x002fe4000bf04070 */
[----:B------:R-:W-:-:S04]  /*0070*/  SHF.R.S32.HI R2, RZ, 0x1f, R0 ;  /* 0x0000001fff027819 */ /* 0x000fc80000011400 */
[----:B------:R-:W-:-:S13]  /*0080*/  ISETP.GT.U32.AND.EX P0, PT, R2, UR7, PT, P0 ;  /* 0x0000000702007c0c */ /* 0x000fda000bf04100 */
[----:B------:R-:W-:Y:S05]  /*0090*/  @P0 EXIT ;  /* 0x000000000000094d */ /* 0x000fea0003800000 */
[----:B------:R-:W0:Y:S02]  /*00a0*/  LDC R9, c[0x0][0x388] ;  /* 0x0000e200ff097b82 */ /* 0x000e240000000800 */
[CC--:B0-----:R-:W-:Y:S02]  /*00b0*/  IMAD R2, R0.reuse, R9.reuse, R9 ;  /* 0x0000000900027224 */ /* 0x0c1fe400078e0209 */
[----:B------:R-:W-:-:S05]  /*00c0*/  IMAD R11, R0, R9, RZ ;  /* 0x00000009000b7224 */ /* 0x000fca00078e02ff */
[----:B------:R-:W-:-:S13]  /*00d0*/  ISETP.GE.U32.AND P0, PT, R11, R2, PT ;  /* 0x000000020b00720c */ /* 0x000fda0003f06070 */
[----:B------:R-:W-:Y:S05]  /*00e0*/  @P0 EXIT ;  /* 0x000000000000094d */ /* 0x000fea0003800000 */
[----:B------:R-:W0:Y:S01]  /*00f0*/  LDCU.64 UR8, c[0x0][0x3a0] ;  /* 0x00007400ff0877ac */ /* 0x000e220008000a00 */
[----:B------:R-:W1:Y:S01]  /*0100*/  LDC R0, c[0x0][0x39c] ;  /* 0x0000e700ff007b82 */ /* 0x000e620000000800 */
[C---:B------:R-:W-:Y:S01]  /*0110*/  IADD3 R2, PT, PT, R9.reuse, -0x1, RZ ;  /* 0xffffffff09027810 */ /* 0x040fe20007ffe0ff */
[----:B------:R-:W2:Y:S01]  /*0120*/  LDCU UR4, c[0x0][0x3a0] ;  /* 0x00007400ff0477ac */ /* 0x000ea20008000800 */
[----:B------:R-:W-:Y:S02]  /*0130*/  LOP3.LUT R19, R9, 0x7, RZ, 0xc0, !PT ;  /* 0x0000000709137812 */ /* 0x000fe400078ec0ff */
[----:B------:R-:W-:Y:S01]  /*0140*/  ISETP.GE.U32.AND P0, PT, R2, 0x7, PT ;  /* 0x000000070200780c */ /* 0x000fe20003f06070 */
[----:B------:R-:W3:Y:S01]  /*0150*/  LDCU.64 UR6, c[0x0][0x358] ;  /* 0x00006b00ff0677ac */ /* 0x000ee20008000a00 */
[----:B0-----:R-:W0:Y:S01]  /*0160*/  I2F.U64 R10, UR8 ;  /* 0x00000008000a7d12 */ /* 0x001e220008301000 */
[----:B--2---:R-:W-:-:S10]  /*0170*/  UIADD3 UR4, UPT, UPT, UR4, -0x1, URZ ;  /* 0xffffffff04047890 */ /* 0x004fd4000fffe0ff */
[----:B------:R-:W-:Y:S05]  /*0180*/  @!P0 BRA `(.L_x_2) ;  /* 0x0000000c003c8947 */ /* 0x000fea0003800000 */
[----:B------:R-:W2:Y:S01]  /*0190*/  LDC.64 R2, c[0x0][0x380] ;  /* 0x0000e000ff027b82 */ /* 0x000ea20000000a00 */
[----:B------:R-:W-:Y:S01]  /*01a0*/  LOP3.LUT R12, R9, 0xfffffff8, RZ, 0xc0, !PT ;  /* 0xfffffff8090c7812 */ /* 0x000fe200078ec0ff */
[----:B------:R-:W4:Y:S03]  /*01b0*/  LDCU.64 UR8, c[0x0][0x3a0] ;  /* 0x00007400ff0877ac */ /* 0x000f260008000a00 */
[----:B------:R-:W-:-:S03]  /*01c0*/  IADD3 R12, PT, PT, -R12, RZ, RZ ;  /* 0x000000ff0c0c7210 */ /* 0x000fc60007ffe1ff */
[----:B------:R-:W0:Y:S08]  /*01d0*/  LDC.64 R4, c[0x0][0x3a8] ;  /* 0x0000ea00ff047b82 */ /* 0x000e300000000a00 */
[----:B------:R-:W0:Y:S01]  /*01e0*/  LDC.64 R6, c[0x0][0x398] ;  /* 0x0000e600ff067b82 */ /* 0x000e220000000a00 */
[----:B--2---:R-:W-:-:S03]  /*01f0*/  IMAD.WIDE.U32 R2, R11, 0x4, R2 ;  /* 0x000000040b027825 */ /* 0x004fc600078e0002 */
[----:B------:R-:W-:-:S05]  /*0200*/  IADD3 R8, P0, PT, R2, 0x10, RZ ;  /* 0x0000001002087810 */ /* 0x000fca0007f1e0ff */
[----:B----4-:R-:W-:-:S08]  /*0210*/  IMAD.X R9, RZ, RZ, R3, P0 ;  /* 0x000000ffff097224 */ /* 0x010fd000000e0603 */
.L_x_19:
[----:B--23--:R-:W2:Y:S01]  /*0220*/  LDG.E R3, desc[UR6][R8.64+-0x10] ;  /* 0xfffff00608037981 */ /* 0x00cea2000c1e1900 */
[----:B0-----:R-:W0:Y:S01]  /*0230*/  MUFU.RCP R2, R7 ;  /* 0x0000000700027308 */ /* 0x001e220000001000 */
[----:B------:R-:W-:Y:S01]  /*0240*/  BSSY.RECONVERGENT B2, `(.L_x_3) ;  /* 0x000000c000027945 */ /* 0x000fe20003800200 */
[----:B0-----:R-:W-:-:S04]  /*0250*/  FFMA R13, R2, -R7, 1 ;  /* 0x3f800000020d7423 */ /* 0x001fc80000000807 */
[----:B------:R-:W-:Y:S01]  /*0260*/  FFMA R2, R2, R13, R2 ;  /* 0x0000000d02027223 */ /* 0x000fe20000000002 */
[----:B--2---:R-:W-:-:S04]  /*0270*/  FADD R3, R3, -R6 ;  /* 0x8000000603037221 */ /* 0x004fc80000000000 */
[----:B------:R-:W0:Y:S01]  /*0280*/  FCHK P0, R3, R7 ;  /* 0x0000000703007302 */ /* 0x000e220000000000 */
[----:B------:R-:W-:-:S04]  /*0290*/  FFMA R14, R3, R2, RZ ;  /* 0x00000002030e7223 */ /* 0x000fc800000000ff */
[----:B------:R-:W-:-:S04]  /*02a0*/  FFMA R13, R14, -R7, R3 ;  /* 0x800000070e0d7223 */ /* 0x000fc80000000003 */
[----:B------:R-:W-:Y:S01]  /*02b0*/  FFMA R13, R2, R13, R14 ;  /* 0x0000000d020d7223 */ /* 0x000fe2000000000e */
[----:B0-----:R-:W-:Y:S06]  /*02c0*/  @!P0 BRA `(.L_x_4) ;  /* 0x00000000000c8947 */ /* 0x001fec0003800000 */
[----:B------:R-:W-:-:S07]  /*02d0*/  MOV R14, 0x2f0 ;  /* 0x000002f0000e7802 */ /* 0x000fce0000000f00 */
[----:B-1----:R-:W-:Y:S05]  /*02e0*/  CALL.REL.NOINC `($__internal_0_$__cuda_sm3x_div_rn_noftz_f32_slowpath) ;  /* 0x0000001800347944 */ /* 0x002fea0003c00000 */
[----:B------:R-:W-:-:S07]  /*02f0*/  IMAD.MOV.U32 R13, RZ, RZ, R3 ;  /* 0x000000ffff0d7224 */ /* 0x000fce00078e0003 */
.L_x_4:
[----:B------:R-:W-:Y:S05]  /*0300*/  BSYNC.RECONVERGENT B2 ;  /* 0x0000000000027941 */ /* 0x000fea0003800200 */
.L_x_3:
[----:B------:R-:W-:Y:S01]  /*0310*/  FMUL R13, R10, R13 ;  /* 0x0000000d0a0d7220 */ /* 0x000fe20000400000 */
[----:B------:R-:W-:-:S05]  /*0320*/  HFMA2 R17, -RZ, RZ, 0, 5.9604644775390625e-08 ;  /* 0x00000001ff117431 */ /* 0x000fca00000001ff */
[----:B------:R-:W0:Y:S02]  /*0330*/  F2I.TRUNC.NTZ R13, R13 ;  /* 0x0000000d000d7305 */ /* 0x000e24000020f100 */
[----:B0-----:R-:W-:Y:S02]  /*0340*/  ISETP.GE.U32.AND P0, PT, R13, UR8, PT ;  /* 0x000000080d007c0c */ /* 0x001fe4000bf06070 */
[----:B------:R-:W-:-:S04]  /*0350*/  SHF.R.S32.HI R2, RZ, 0x1f, R13 ;  /* 0x0000001fff027819 */ /* 0x000fc8000001140d */
[----:B------:R-:W-:-:S04]  /*0360*/  ISETP.GE.U32.AND.EX P0, PT, R2, UR9, PT, P0 ;  /* 0x0000000902007c0c */ /* 0x000fc8000bf06100 */
[----:B------:R-:W-:-:S05]  /*0370*/  SEL R15, R13, UR4, !P0 ;  /* 0x000000040d0f7c07 */ /* 0x000fca000c000000 */
[----:B------:R-:W-:-:S05]  /*0380*/  IMAD.WIDE R14, R15, 0x4, R4 ;  /* 0x000000040f0e7825 */ /* 0x000fca00078e0204 */
[----:B------:R0:W-:Y:S04]  /*0390*/  REDG.E.ADD.STRONG.GPU desc[UR6][R14.64], R17 ;  /* 0x000000110e00798e */ /* 0x0001e8000c12e106 */
[----:B------:R-:W2:Y:S01]  /*03a0*/  LDG.E R3, desc[UR6][R8.64+-0xc] ;  /* 0xfffff40608037981 */ /* 0x000ea2000c1e1900 */
[----:B------:R-:W3:Y:S01]  /*03b0*/  MUFU.RCP R2, R7 ;  /* 0x0000000700027308 */ /* 0x000ee20000001000 */
[----:B------:R-:W-:Y:S01]  /*03c0*/  BSSY.RECONVERGENT B2, `(.L_x_5) ;  /* 0x000000c000027945 */ /* 0x000fe20003800200 */
[----:B---3--:R-:W-:-:S04]  /*03d0*/  FFMA R21, R2, -R7, 1 ;  /* 0x3f80000002157423 */ /* 0x008fc80000000807 */
[----:B------:R-:W-:Y:S01]  /*03e0*/  FFMA R2, R2, R21, R2 ;  /* 0x0000001502027223 */ /* 0x000fe20000000002 */
[----:B--2---:R-:W-:-:S04]  /*03f0*/  FADD R18, R3, -R6 ;  /* 0x8000000603127221 */ /* 0x004fc80000000000 */
[----:B------:R-:W2:Y:S01]  /*0400*/  FCHK P0, R18, R7 ;  /* 0x0000000712007302 */ /* 0x000ea20000000000 */
[----:B------:R-:W-:-:S04]  /*0410*/  FFMA R3, R2, R18, RZ ;  /* 0x0000001202037223 */ /* 0x000fc800000000ff */
[----:B------:R-:W-:-:S04]  /*0420*/  FFMA R16, R3, -R7, R18 ;  /* 0x8000000703107223 */ /* 0x000fc80000000012 */
[----:B------:R-:W-:Y:S01]  /*0430*/  FFMA R3, R2, R16, R3 ;  /* 0x0000001002037223 */ /* 0x000fe20000000003 */
[----:B0-2---:R-:W-:Y:S06]  /*0440*/  @!P0 BRA `(.L_x_6) ;  /* 0x00000000000c8947 */ /* 0x005fec0003800000 */
[----:B------:R-:W-:Y:S01]  /*0450*/  IMAD.MOV.U32 R3, RZ, RZ, R18 ;  /* 0x000000ffff037224 */ /* 0x000fe200078e0012 */
[----:B------:R-:W-:-:S07]  /*0460*/  MOV R14, 0x480 ;  /* 0x00000480000e7802 */ /* 0x000fce0000000f00 */
[----:B-1----:R-:W-:Y:S05]  /*0470*/  CALL.REL.NOINC `($__internal_0_$__cuda_sm3x_div_rn_noftz_f32_slowpath) ;  /* 0x0000001400d07944 */ /* 0x002fea0003c00000 */
.L_x_6:
[----:B------:R-:W-:Y:S05]  /*0480*/  BSYNC.RECONVERGENT B2 ;  /* 0x0000000000027941 */ /* 0x000fea0003800200 */
.L_x_5:
[----:B------:R-:W-:Y:S01]  /*0490*/  FMUL R3, R10, R3 ;  /* 0x000000030a037220 */ /* 0x000fe20000400000 */
[----:B------:R-:W-:-:S05]  /*04a0*/  MOV R17, 0x1 ;  /* 0x0000000100117802 */ /* 0x000fca0000000f00 */
        /* <DEDUP_REMOVED lines=21> */
.L_x_8:
[----:B------:R-:W-:Y:S05]  /*0600*/  BSYNC.RECONVERGENT B2 ;  /* 0x0000000000027941 */ /* 0x000fea0003800200 */
.L_x_7:
        /* <DEDUP_REMOVED lines=23> */
.L_x_10:
[----:B------:R-:W-:Y:S05]  /*0780*/  BSYNC.RECONVERGENT B2 ;  /* 0x0000000000027941 */ /* 0x000fea0003800200 */
.L_x_9:
        /* <DEDUP_REMOVED lines=23> */
.L_x_12:
[----:B------:R-:W-:Y:S05]  /*0900*/  BSYNC.RECONVERGENT B2 ;  /* 0x0000000000027941 */ /* 0x000fea0003800200 */
.L_x_11:
        /* <DEDUP_REMOVED lines=23> */
.L_x_14:
[----:B------:R-:W-:Y:S05]  /*0a80*/  BSYNC.RECONVERGENT B2 ;  /* 0x0000000000027941 */ /* 0x000fea0003800200 */
.L_x_13:
        /* <DEDUP_REMOVED lines=23> */
.L_x_16:
[----:B------:R-:W-:Y:S05]  /*0c00*/  BSYNC.RECONVERGENT B2 ;  /* 0x0000000000027941 */ /* 0x000fea0003800200 */
.L_x_15:
        /* <DEDUP_REMOVED lines=23> */
.L_x_18:
[----:B------:R-:W-:Y:S05]  /*0d80*/  BSYNC.RECONVERGENT B2 ;  /* 0x0000000000027941 */ /* 0x000fea0003800200 */
.L_x_17:
[----:B------:R-:W-:Y:S01]  /*0d90*/  FMUL R13, R10, R3 ;  /* 0x000000030a0d7220 */ /* 0x000fe20000400000 */
[----:B------:R-:W-:-:S05]  /*0da0*/  MOV R15, 0x1 ;  /* 0x00000001000f7802 */ /* 0x000fca0000000f00 */
[----:B------:R-:W0:Y:S01]  /*0db0*/  F2I.TRUNC.NTZ R13, R13 ;  /* 0x0000000d000d7305 */ /* 0x000e22000020f100 */
[----:B------:R-:W-:Y:S01]  /*0dc0*/  VIADD R12, R12, 0x8 ;  /* 0x000000080c0c7836 */ /* 0x000fe20000000000 */
[----:B0-----:R-:W-:Y:S02]  /*0dd0*/  ISETP.GE.U32.AND P0, PT, R13, UR8, PT ;  /* 0x000000080d007c0c */ /* 0x001fe4000bf06070 */
[----:B------:R-:W-:-:S04]  /*0de0*/  SHF.R.S32.HI R2, RZ, 0x1f, R13 ;  /* 0x0000001fff027819 */ /* 0x000fc8000001140d */
[----:B------:R-:W-:-:S04]  /*0df0*/  ISETP.GE.U32.AND.EX P0, PT, R2, UR9, PT, P0 ;  /* 0x0000000902007c0c */ /* 0x000fc8000bf06100 */
[----:B------:R-:W-:Y:S02]  /*0e00*/  SEL R3, R13, UR4, !P0 ;  /* 0x000000040d037c07 */ /* 0x000fe4000c000000 */
[----:B------:R-:W-:-:S03]  /*0e10*/  ISETP.NE.AND P0, PT, R12, RZ, PT ;  /* 0x000000ff0c00720c */ /* 0x000fc60003f05270 */
[----:B------:R-:W-:Y:S01]  /*0e20*/  IMAD.WIDE R2, R3, 0x4, R4 ;  /* 0x0000000403027825 */ /* 0x000fe200078e0204 */
[----:B------:R-:W-:-:S04]  /*0e30*/  IADD3 R8, P1, PT, R8, 0x20, RZ ;  /* 0x0000002008087810 */ /* 0x000fc80007f3e0ff */
[----:B------:R2:W-:Y:S01]  /*0e40*/  REDG.E.ADD.STRONG.GPU desc[UR6][R2.64], R15 ;  /* 0x0000000f0200798e */ /* 0x0005e2000c12e106 */
[----:B------:R-:W-:Y:S01]  /*0e50*/  IADD3.X R9, PT, PT, RZ, R9, RZ, P1, !PT ;  /* 0x00000009ff097210 */ /* 0x000fe20000ffe4ff */
[----:B------:R-:W-:-:S03]  /*0e60*/  VIADD R11, R11, 0x8 ;  /* 0x000000080b0b7836 */ /* 0x000fc60000000000 */
[----:B------:R-:W-:Y:S05]  /*0e70*/  @P0 BRA `(.L_x_19) ;  /* 0xfffffff000e80947 */ /* 0x000fea000383ffff */
.L_x_2:
[----:B------:R-:W-:-:S13]  /*0e80*/  ISETP.NE.AND P0, PT, R19, RZ, PT ;  /* 0x000000ff1300720c */ /* 0x000fda0003f05270 */
[----:B---3--:R-:W-:Y:S05]  /*0e90*/  @!P0 EXIT ;  /* 0x000000000000894d */ /* 0x008fea0003800000 */
[----:B------:R-:W3:Y:S01]  /*0ea0*/  LDCU UR5, c[0x0][0x388] ;  /* 0x00007100ff0577ac */ /* 0x000ee20008000800 */
[----:B------:R-:W-:Y:S01]  /*0eb0*/  ISETP.GE.U32.AND P0, PT, R19, 0x4, PT ;  /* 0x000000041300780c */ /* 0x000fe20003f06070 */
[----:B---3--:R-:W-:-:S12]  /*0ec0*/  ULOP3.LUT UR5, UR5, 0x3, URZ, 0xc0, !UPT ;  /* 0x0000000305057892 */ /* 0x008fd8000f8ec0ff */
[----:B------:R-:W-:Y:S05]  /*0ed0*/  @!P0 BRA `(.L_x_20) ;  /* 0x0000000400bc8947 */ /* 0x000fea0003800000 */
[----:B------:R-:W3:Y:S08]  /*0ee0*/  LDC.64 R4, c[0x0][0x380] ;  /* 0x0000e000ff047b82 */ /* 0x000ef00000000a00 */
[----:B------:R-:W4:Y:S01]  /*0ef0*/  LDC.64 R8, c[0x0][0x398] ;  /* 0x0000e600ff087b82 */ /* 0x000f220000000a00 */
[----:B---3--:R-:W-:-:S05]  /*0f00*/  IMAD.WIDE.U32 R4, R11, 0x4, R4 ;  /* 0x000000040b047825 */ /* 0x008fca00078e0004 */
[----:B--2---:R-:W2:Y:S01]  /*0f10*/  LDG.E R3, desc[UR6][R4.64] ;  /* 0x0000000604037981 */ /* 0x004ea2000c1e1900 */
[----:B------:R-:W-:Y:S01]  /*0f20*/  BSSY.RECONVERGENT B2, `(.L_x_21) ;  /* 0x000000d000027945 */ /* 0x000fe20003800200 */
[----:B----4-:R-:W3:Y:S02]  /*0f30*/  MUFU.RCP R2, R9 ;  /* 0x0000000900027308 */ /* 0x010ee40000001000 */
[----:B---3--:R-:W-:-:S04]  /*0f40*/  FFMA R7, R2, -R9, 1 ;  /* 0x3f80000002077423 */ /* 0x008fc80000000809 */
[----:B------:R-:W-:Y:S01]  /*0f50*/  FFMA R2, R2, R7, R2 ;  /* 0x0000000702027223 */ /* 0x000fe20000000002 */
[----:B--2---:R-:W-:-:S04]  /*0f60*/  FADD R8, R3, -R8 ;  /* 0x8000000803087221 */ /* 0x004fc80000000000 */
[----:B------:R-:W2:Y:S01]  /*0f70*/  FCHK P0, R8, R9 ;  /* 0x0000000908007302 */ /* 0x000ea20000000000 */
[----:B------:R-:W-:-:S04]  /*0f80*/  FFMA R3, R2, R8, RZ ;  /* 0x0000000802037223 */ /* 0x000fc800000000ff */
[----:B------:R-:W-:-:S04]  /*0f90*/  FFMA R6, R3, -R9, R8 ;  /* 0x8000000903067223 */ /* 0x000fc80000000008 */
[----:B------:R-:W-:Y:S01]  /*0fa0*/  FFMA R3, R2, R6, R3 ;  /* 0x0000000602037223 */ /* 0x000fe20000000003 */
[----:B--2---:R-:W-:Y:S06]  /*0fb0*/  @!P0 BRA `(.L_x_22) ;  /* 0x00000000000c8947 */ /* 0x004fec0003800000 */
[----:B------:R-:W-:Y:S02]  /*0fc0*/  MOV R3, R8 ;  /* 0x0000000800037202 */ /* 0x000fe40000000f00 */
[----:B------:R-:W-:-:S07]  /*0fd0*/  MOV R14, 0xff0 ;  /* 0x00000ff0000e7802 */ /* 0x000fce0000000f00 */
[----:B01----:R-:W-:Y:S05]  /*0fe0*/  CALL.REL.NOINC `($__internal_0_$__cuda_sm3x_div_rn_noftz_f32_slowpath) ;  /* 0x0000000800f47944 */ /* 0x003fea0003c00000 */
.L_x_22:
[----:B------:R-:W-:Y:S05]  /*0ff0*/  BSYNC.RECONVERGENT B2 ;  /* 0x0000000000027941 */ /* 0x000fea0003800200 */
.L_x_21:
[----:B0-----:R-:W-:Y:S01]  /*1000*/  FMUL R3, R10, R3 ;  /* 0x000000030a037220 */ /* 0x001fe20000400000 */
[----:B------:R-:W0:Y:S01]  /*1010*/  LDCU.64 UR8, c[0x0][0x3a0] ;  /* 0x00007400ff0877ac */ /* 0x000e220008000a00 */
[----:B------:R-:W2:Y:S01]  /*1020*/  LDC.64 R6, c[0x0][0x3a8] ;  /* 0x0000ea00ff067b82 */ /* 0x000ea20000000a00 */
[----:B------:R-:W-:-:S03]  /*1030*/  IMAD.MOV.U32 R13, RZ, RZ, 0x1 ;  /* 0x00000001ff0d7424 */ /* 0x000fc600078e00ff */
[----:B------:R-:W0:Y:S04]  /*1040*/  F2I.TRUNC.NTZ R3, R3 ;  /* 0x0000000300037305 */ /* 0x000e28000020f100 */
[----:B------:R-:W3:Y:S01]  /*1050*/  LDC.64 R14, c[0x0][0x398] ;  /* 0x0000e600ff0e7b82 */ /* 0x000ee20000000a00 */
[----:B0-----:R-:W-:Y:S02]  /*1060*/  ISETP.GE.U32.AND P0, PT, R3, UR8, PT ;  /* 0x0000000803007c0c */ /* 0x001fe4000bf06070 */
[----:B------:R-:W-:-:S04]  /*1070*/  SHF.R.S32.HI R2, RZ, 0x1f, R3 ;  /* 0x0000001fff027819 */ /* 0x000fc80000011403 */
[----:B------:R-:W-:-:S04]  /*1080*/  ISETP.GE.U32.AND.EX P0, PT, R2, UR9, PT, P0 ;  /* 0x0000000902007c0c */ /* 0x000fc8000bf06100 */
[----:B------:R-:W-:-:S05]  /*1090*/  SEL R9, R3, UR4, !P0 ;  /* 0x0000000403097c07 */ /* 0x000fca000c000000 */
[----:B--2---:R-:W-:-:S05]  /*10a0*/  IMAD.WIDE R6, R9, 0x4, R6 ;  /* 0x0000000409067825 */ /* 0x004fca00078e0206 */
[----:B------:R0:W-:Y:S04]  /*10b0*/  REDG.E.ADD.STRONG.GPU desc[UR6][R6.64], R13 ;  /* 0x0000000d0600798e */ /* 0x0001e8000c12e106 */
[----:B------:R-:W2:Y:S01]  /*10c0*/  LDG.E R9, desc[UR6][R4.64+0x4] ;  /* 0x0000040604097981 */ /* 0x000ea2000c1e1900 */
[----:B---3--:R-:W3:Y:S01]  /*10d0*/  MUFU.RCP R2, R15 ;  /* 0x0000000f00027308 */ /* 0x008ee20000001000 */
        /* <DEDUP_REMOVED lines=9> */
[----:B------:R-:W-:Y:S02]  /*1170*/  MOV R3, R12 ;  /* 0x0000000c00037202 */ /* 0x000fe40000000f00 */
[----:B------:R-:W-:-:S07]  /*1180*/  MOV R14, 0x11a0 ;  /* 0x000011a0000e7802 */ /* 0x000fce0000000f00 */
[----:B-1----:R-:W-:Y:S05]  /*1190*/  CALL.REL.NOINC `($__internal_0_$__cuda_sm3x_div_rn_noftz_f32_slowpath) ;  /* 0x0000000800887944 */ /* 0x002fea0003c00000 */
.L_x_24:
[----:B------:R-:W-:Y:S05]  /*11a0*/  BSYNC.RECONVERGENT B2 ;  /* 0x0000000000027941 */ /* 0x000fea0003800200 */
.L_x_23:
[----:B------:R-:W-:Y:S01]  /*11b0*/  FMUL R3, R10, R3 ;  /* 0x000000030a037220 */ /* 0x000fe20000400000 */
        /* <DEDUP_REMOVED lines=25> */
.L_x_26:
[----:B------:R-:W-:Y:S05]  /*1350*/  BSYNC.RECONVERGENT B2 ;  /* 0x0000000000027941 */ /* 0x000fea0003800200 */
.L_x_25:
[----:B------:R-:W-:Y:S01]  /*1360*/  FMUL R3, R10, R3 ;  /* 0x000000030a037220 */ /* 0x000fe20000400000 */
[----:B------:R-:W0:Y:S01]  /*1370*/  LDCU.64 UR8, c[0x0][0x3a0] ;  /* 0x00007400ff0877ac */ /* 0x000e220008000a00 */
[----:B------:R-:W2:Y:S01]  /*1380*/  LDC.64 R6, c[0x0][0x3a8] ;  /* 0x0000ea00ff067b82 */ /* 0x000ea20000000a00 */
[----:B------:R-:W-:-:S03]  /*1390*/  IMAD.MOV.U32 R13, RZ, RZ, 0x1 ;  /* 0x00000001ff0d7424 */ /* 0x000fc600078e00ff */
[----:B------:R-:W0:Y:S02]  /*13a0*/  F2I.TRUNC.NTZ R3, R3 ;  /* 0x0000000300037305 */ /* 0x000e24000020f100 */
[----:B0-----:R-:W-:Y:S02]  /*13b0*/  ISETP.GE.U32.AND P0, PT, R3, UR8, PT ;  /* 0x0000000803007c0c */ /* 0x001fe4000bf06070 */
[----:B------:R-:W-:-:S04]  /*13c0*/  SHF.R.S32.HI R2, RZ, 0x1f, R3 ;  /* 0x0000001fff027819 */ /* 0x000fc80000011403 */
[----:B------:R-:W-:-:S04]  /*13d0*/  ISETP.GE.U32.AND.EX P0, PT, R2, UR9, PT, P0 ;  /* 0x0000000902007c0c */ /* 0x000fc8000bf06100 */
[----:B------:R-:W-:-:S05]  /*13e0*/  SEL R9, R3, UR4, !P0 ;  /* 0x0000000403097c07 */ /* 0x000fca000c000000 */
[----:B--2---:R-:W-:Y:S02]  /*13f0*/  IMAD.WIDE R6, R9, 0x4, R6 ;  /* 0x0000000409067825 */ /* 0x004fe400078e0206 */
[----:B------:R-:W0:Y:S03]  /*1400*/  LDC.64 R8, c[0x0][0x398] ;  /* 0x0000e600ff087b82 */ /* 0x000e260000000a00 */
[----:B------:R2:W-:Y:S04]  /*1410*/  REDG.E.ADD.STRONG.GPU desc[UR6][R6.64], R13 ;  /* 0x0000000d0600798e */ /* 0x0005e8000c12e106 */
[----:B------:R-:W3:Y:S01]  /*1420*/  LDG.E R5, desc[UR6][R4.64+0xc] ;  /* 0x00000c0604057981 */ /* 0x000ee2000c1e1900 */
[----:B------:R-:W-:Y:S01]  /*1430*/  BSSY.RECONVERGENT B2, `(.L_x_27) ;  /* 0x000000d000027945 */ /* 0x000fe20003800200 */
[----:B0-----:R-:W0:Y:S02]  /*1440*/  MUFU.RCP R2, R9 ;  /* 0x0000000900027308 */ /* 0x001e240000001000 */
[----:B0-----:R-:W-:-:S04]  /*1450*/  FFMA R3, R2, -R9, 1 ;  /* 0x3f80000002037423 */ /* 0x001fc80000000809 */
[----:B------:R-:W-:Y:S01]  /*1460*/  FFMA R2, R2, R3, R2 ;  /* 0x0000000302027223 */ /* 0x000fe20000000002 */
[----:B---3--:R-:W-:-:S04]  /*1470*/  FADD R12, R5, -R8 ;  /* 0x80000008050c7221 */ /* 0x008fc80000000000 */
[----:B------:R-:W0:Y:S01]  /*1480*/  FCHK P0, R12, R9 ;  /* 0x000000090c007302 */ /* 0x000e220000000000 */
[----:B------:R-:W-:-:S04]  /*1490*/  FFMA R3, R2, R12, RZ ;  /* 0x0000000c02037223 */ /* 0x000fc800000000ff */
[----:B------:R-:W-:-:S04]  /*14a0*/  FFMA R8, R3, -R9, R12 ;  /* 0x8000000903087223 */ /* 0x000fc8000000000c */
[----:B------:R-:W-:Y:S01]  /*14b0*/  FFMA R3, R2, R8, R3 ;  /* 0x0000000802037223 */ /* 0x000fe20000000003 */
[----:B0-2---:R-:W-:Y:S06]  /*14c0*/  @!P0 BRA `(.L_x_28) ;  /* 0x00000000000c8947 */ /* 0x005fec0003800000 */
[----:B------:R-:W-:Y:S02]  /*14d0*/  MOV R3, R12 ;  /* 0x0000000c00037202 */ /* 0x000fe40000000f00 */
[----:B------:R-:W-:-:S07]  /*14e0*/  MOV R14, 0x1500 ;  /* 0x00001500000e7802 */ /* 0x000fce0000000f00 */
[----:B-1----:R-:W-:Y:S05]  /*14f0*/  CALL.REL.NOINC `($__internal_0_$__cuda_sm3x_div_rn_noftz_f32_slowpath) ;  /* 0x0000000400b07944 */ /* 0x002fea0003c00000 */
.L_x_28:
[----:B------:R-:W-:Y:S05]  /*1500*/  BSYNC.RECONVERGENT B2 ;  /* 0x0000000000027941 */ /* 0x000fea0003800200 */
.L_x_27:
        /* <DEDUP_REMOVED lines=9> */
[----:B--2---:R-:W-:-:S05]  /*15a0*/  IMAD.WIDE R2, R5, 0x4, R2 ;  /* 0x0000000405027825 */ /* 0x004fca00078e0202 */
[----:B------:R3:W-:Y:S01]  /*15b0*/  REDG.E.ADD.STRONG.GPU desc[UR6][R2.64], R7 ;  /* 0x000000070200798e */ /* 0x0007e2000c12e106 */
[----:B------:R-:W-:-:S07]  /*15c0*/  IADD3 R11, PT, PT, R11, 0x4, RZ ;  /* 0x000000040b0b7810 */ /* 0x000fce0007ffe0ff */
.L_x_20:
[----:B------:R-:W-:-:S13]  /*15d0*/  ISETP.NE.AND P0, PT, RZ, UR5, PT ;  /* 0x00000005ff007c0c */ /* 0x000fda000bf05270 */
[----:B------:R-:W-:Y:S05]  /*15e0*/  @!P0 EXIT ;  /* 0x000000000000894d */ /* 0x000fea0003800000 */
[----:B------:R-:W-:-:S09]  /*15f0*/  UISETP.NE.AND UP0, UPT, UR5, 0x1, UPT ;  /* 0x000000010500788c */ /* 0x000fd2000bf05270 */
[----:B------:R-:W-:Y:S05]  /*1600*/  BRA.U !UP0, `(.L_x_29) ;  /* 0x0000000108e47547 */ /* 0x000fea000b800000 */
[----:B------:R-:W4:Y:S08]  /*1610*/  LDC.64 R4, c[0x0][0x380] ;  /* 0x0000e000ff047b82 */ /* 0x000f300000000a00 */
[----:B------:R-:W5:Y:S01]  /*1620*/  LDC.64 R8, c[0x0][0x398] ;  /* 0x0000e600ff087b82 */ /* 0x000f620000000a00 */
[----:B----4-:R-:W-:-:S05]  /*1630*/  IMAD.WIDE.U32 R4, R11, 0x4, R4 ;  /* 0x000000040b047825 */ /* 0x010fca00078e0004 */
[----:B--23--:R-:W2:Y:S01]  /*1640*/  LDG.E R3, desc[UR6][R4.64] ;  /* 0x0000000604037981 */ /* 0x00cea2000c1e1900 */
[----:B------:R-:W-:Y:S01]  /*1650*/  BSSY.RECONVERGENT B2, `(.L_x_30) ;  /* 0x000000d000027945 */ /* 0x000fe20003800200 */
[----:B-----5:R-:W3:Y:S02]  /*1660*/  MUFU.RCP R2, R9 ;  /* 0x0000000900027308 */ /* 0x020ee40000001000 */
        /* <DEDUP_REMOVED lines=8> */
[----:B------:R-:W-:Y:S01]  /*16f0*/  IMAD.MOV.U32 R3, RZ, RZ, R8 ;  /* 0x000000ffff037224 */ /* 0x000fe200078e0008 */
[----:B------:R-:W-:-:S07]  /*1700*/  MOV R14, 0x1720 ;  /* 0x00001720000e7802 */ /* 0x000fce0000000f00 */
[----:B01----:R-:W-:Y:S05]  /*1710*/  CALL.REL.NOINC `($__internal_0_$__cuda_sm3x_div_rn_noftz_f32_slowpath) ;  /* 0x0000000400287944 */ /* 0x003fea0003c00000 */
.L_x_31:
[----:B------:R-:W-:Y:S05]  /*1720*/  BSYNC.RECONVERGENT B2 ;  /* 0x0000000000027941 */ /* 0x000fea0003800200 */
.L_x_30:
[----:B0-----:R-:W-:Y:S01]  /*1730*/  FMUL R3, R10, R3 ;  /* 0x000000030a037220 */ /* 0x001fe20000400000 */
[----:B------:R-:W0:Y:S01]  /*1740*/  LDCU.64 UR8, c[0x0][0x3a0] ;  /* 0x00007400ff0877ac */ /* 0x000e220008000a00 */
[----:B------:R-:W2:Y:S01]  /*1750*/  LDC.64 R6, c[0x0][0x3a8] ;  /* 0x0000ea00ff067b82 */ /* 0x000ea20000000a00 */
[----:B------:R-:W-:-:S03]  /*1760*/  HFMA2 R13, -RZ, RZ, 0, 5.9604644775390625e-08 ;  /* 0x00000001ff0d7431 */ /* 0x000fc600000001ff */
        /* <DEDUP_REMOVED lines=19> */
[----:B------:R-:W-:Y:S01]  /*18a0*/  IMAD.MOV.U32 R3, RZ, RZ, R12 ;  /* 0x000000ffff037224 */ /* 0x000fe200078e000c */
[----:B------:R-:W-:-:S07]  /*18b0*/  MOV R14, 0x18d0 ;  /* 0x000018d0000e7802 */ /* 0x000fce0000000f00 */
[----:B-1----:R-:W-:Y:S05]  /*18c0*/  CALL.REL.NOINC `($__internal_0_$__cuda_sm3x_div_rn_noftz_f32_slowpath) ;  /* 0x0000000000bc7944 */ /* 0x002fea0003c00000 */
.L_x_33:
[----:B------:R-:W-:Y:S05]  /*18d0*/  BSYNC.RECONVERGENT B2 ;  /* 0x0000000000027941 */ /* 0x000fea0003800200 */
.L_x_32:
[----:B------:R-:W-:Y:S01]  /*18e0*/  FMUL R4, R10, R3 ;  /* 0x000000030a047220 */ /* 0x000fe20000400000 */
[----:B------:R-:W0:Y:S01]  /*18f0*/  LDCU.64 UR8, c[0x0][0x3a0] ;  /* 0x00007400ff0877ac */ /* 0x000e220008000a00 */
[----:B------:R-:W2:Y:S01]  /*1900*/  LDC.64 R2, c[0x0][0x3a8] ;  /* 0x0000ea00ff027b82 */ /* 0x000ea20000000a00 */
[----:B------:R-:W-:-:S03]  /*1910*/  MOV R7, 0x1 ;  /* 0x0000000100077802 */ /* 0x000fc60000000f00 */
[----:B------:R-:W0:Y:S02]  /*1920*/  F2I.TRUNC.NTZ R4, R4 ;  /* 0x0000000400047305 */ /* 0x000e24000020f100 */
[----:B0-----:R-:W-:Y:S02]  /*1930*/  ISETP.GE.U32.AND P0, PT, R4, UR8, PT ;  /* 0x0000000804007c0c */ /* 0x001fe4000bf06070 */
[----:B------:R-:W-:-:S04]  /*1940*/  SHF.R.S32.HI R5, RZ, 0x1f, R4 ;  /* 0x0000001fff057819 */ /* 0x000fc80000011404 */
[----:B------:R-:W-:-:S04]  /*1950*/  ISETP.GE.U32.AND.EX P0, PT, R5, UR9, PT, P0 ;  /* 0x0000000905007c0c */ /* 0x000fc8000bf06100 */
[----:B------:R-:W-:-:S05]  /*1960*/  SEL R5, R4, UR4, !P0 ;  /* 0x0000000404057c07 */ /* 0x000fca000c000000 */
[----:B--2---:R-:W-:-:S05]  /*1970*/  IMAD.WIDE R2, R5, 0x4, R2 ;  /* 0x0000000405027825 */ /* 0x004fca00078e0202 */
[----:B------:R4:W-:Y:S01]  /*1980*/  REDG.E.ADD.STRONG.GPU desc[UR6][R2.64], R7 ;  /* 0x000000070200798e */ /* 0x0009e2000c12e106 */
[----:B------:R-:W-:-:S07]  /*1990*/  VIADD R11, R11, 0x2 ;  /* 0x000000020b0b7836 */ /* 0x000fce0000000000 */
.L_x_29:
[----:B--234-:R-:W2:Y:S02]  /*19a0*/  LDC R2, c[0x0][0x388] ;  /* 0x0000e200ff027b82 */ /* 0x01cea40000000800 */
[----:B--2---:R-:W-:-:S04]  /*19b0*/  LOP3.LUT R2, R2, 0x1, RZ, 0xc0, !PT ;  /* 0x0000000102027812 */ /* 0x004fc800078ec0ff */
[----:B------:R-:W-:-:S13]  /*19c0*/  ISETP.NE.U32.AND P0, PT, R2, 0x1, PT ;  /* 0x000000010200780c */ /* 0x000fda0003f05070 */
[----:B------:R-:W-:Y:S05]  /*19d0*/  @P0 EXIT ;  /* 0x000000000000094d */ /* 0x000fea0003800000 */
[----:B------:R-:W2:Y:S08]  /*19e0*/  LDC.64 R4, c[0x0][0x380] ;  /* 0x0000e000ff047b82 */ /* 0x000eb00000000a00 */
[----:B------:R-:W3:Y:S01]  /*19f0*/  LDC.64 R8, c[0x0][0x398] ;  /* 0x0000e600ff087b82 */ /* 0x000ee20000000a00 */
[----:B--2---:R-:W-:-:S06]  /*1a00*/  IMAD.WIDE.U32 R4, R11, 0x4, R4 ;  /* 0x000000040b047825 */ /* 0x004fcc00078e0004 */
[----:B------:R-:W2:Y:S01]  /*1a10*/  LDG.E R5, desc[UR6][R4.64] ;  /* 0x0000000604057981 */ /* 0x000ea2000c1e1900 */
[----:B------:R-:W-:Y:S01]  /*1a20*/  BSSY.RECONVERGENT B2, `(.L_x_34) ;  /* 0x000000d000027945 */ /* 0x000fe20003800200 */
[----:B---3--:R-:W3:Y:S02]  /*1a30*/  MUFU.RCP R2, R9 ;  /* 0x0000000900027308 */ /* 0x008ee40000001000 */
        /* <DEDUP_REMOVED lines=11> */
.L_x_35:
[----:B------:R-:W-:Y:S05]  /*1af0*/  BSYNC.RECONVERGENT B2 ;  /* 0x0000000000027941 */ /* 0x000fea0003800200 */
.L_x_34:
[----:B0-----:R-:W-:Y:S01]  /*1b00*/  FMUL R10, R10, R3 ;  /* 0x000000030a0a7220 */ /* 0x001fe20000400000 */
[----:B------:R-:W0:Y:S01]  /*1b10*/  LDCU.64 UR8, c[0x0][0x3a0] ;  /* 0x00007400ff0877ac */ /* 0x000e220008000a00 */
[----:B------:R-:W2:Y:S01]  /*1b20*/  LDC.64 R2, c[0x0][0x3a8] ;  /* 0x0000ea00ff027b82 */ /* 0x000ea20000000a00 */
[----:B------:R-:W-:-:S03]  /*1b30*/  IMAD.MOV.U32 R7, RZ, RZ, 0x1 ;  /* 0x00000001ff077424 */ /* 0x000fc600078e00ff */
[----:B------:R-:W0:Y:S02]  /*1b40*/  F2I.TRUNC.NTZ R10, R10 ;  /* 0x0000000a000a7305 */ /* 0x000e24000020f100 */
[----:B0-----:R-:W-:Y:S02]  /*1b50*/  ISETP.GE.U32.AND P0, PT, R10, UR8, PT ;  /* 0x000000080a007c0c */ /* 0x001fe4000bf06070 */
[----:B-1----:R-:W-:-:S04]  /*1b60*/  SHF.R.S32.HI R0, RZ, 0x1f, R10 ;  /* 0x0000001fff007819 */ /* 0x002fc8000001140a */
[----:B------:R-:W-:-:S04]  /*1b70*/  ISETP.GE.U32.AND.EX P0, PT, R0, UR9, PT, P0 ;  /* 0x0000000900007c0c */ /* 0x000fc8000bf06100 */
[----:B------:R-:W-:-:S05]  /*1b80*/  SEL R5, R10, UR4, !P0 ;  /* 0x000000040a057c07 */ /* 0x000fca000c000000 */
[----:B--2---:R-:W-:-:S05]  /*1b90*/  IMAD.WIDE R2, R5, 0x4, R2 ;  /* 0x0000000405027825 */ /* 0x004fca00078e0202 */
[----:B------:R-:W-:Y:S01]  /*1ba0*/  REDG.E.ADD.STRONG.GPU desc[UR6][R2.64], R7 ;  /* 0x000000070200798e */ /* 0x000fe2000c12e106 */
[----:B------:R-:W-:Y:S05]  /*1bb0*/  EXIT ;  /* 0x000000000000794d */ /* 0x000fea0003800000 */
        .weak           $__internal_0_$__cuda_sm3x_div_rn_noftz_f32_slowpath
        .type           $__internal_0_$__cuda_sm3x_div_rn_noftz_f32_slowpath,@function
        .size           $__internal_0_$__cuda_sm3x_div_rn_noftz_f32_slowpath,(.L_x_62 - $__internal_0_$__cuda_sm3x_div_rn_noftz_f32_slowpath)
$__internal_0_$__cuda_sm3x_div_rn_noftz_f32_slowpath:
[----:B------:R-:W-:Y:S01]  /*1bc0*/  SHF.R.U32.HI R13, RZ, 0x17, R0 ;  /* 0x00000017ff0d7819 */ /* 0x000fe20000011600 */
[----:B------:R-:W-:Y:S01]  /*1bd0*/  BSSY.RECONVERGENT B0, `(.L_x_36) ;  /* 0x0000063000007945 */ /* 0x000fe20003800200 */
[----:B------:R-:W-:Y:S02]  /*1be0*/  SHF.R.U32.HI R2, RZ, 0x17, R3 ;  /* 0x00000017ff027819 */ /* 0x000fe40000011603 */
[----:B------:R-:W-:Y:S02]  /*1bf0*/  LOP3.LUT R13, R13, 0xff, RZ, 0xc0, !PT ;  /* 0x000000ff0d0d7812 */ /* 0x000fe400078ec0ff */
[----:B------:R-:W-:Y:S02]  /*1c00*/  LOP3.LUT R16, R2, 0xff, RZ, 0xc0, !PT ;  /* 0x000000ff02107812 */ /* 0x000fe400078ec0ff */
[----:B------:R-:W-:Y:S02]  /*1c10*/  IADD3 R17, PT, PT, R13, -0x1, RZ ;  /* 0xffffffff0d117810 */ /* 0x000fe40007ffe0ff */
[----:B------:R-:W-:Y:S01]  /*1c20*/  MOV R2, R0 ;  /* 0x0000000000027202 */ /* 0x000fe20000000f00 */
[----:B------:R-:W-:Y:S01]  /*1c30*/  VIADD R18, R16, 0xffffffff ;  /* 0xffffffff10127836 */ /* 0x000fe20000000000 */
[----:B------:R-:W-:-:S04]  /*1c40*/  ISETP.GT.U32.AND P0, PT, R17, 0xfd, PT ;  /* 0x000000fd1100780c */ /* 0x000fc80003f04070 */
[----:B------:R-:W-:-:S13]  /*1c50*/  ISETP.GT.U32.OR P0, PT, R18, 0xfd, P0 ;  /* 0x000000fd1200780c */ /* 0x000fda0000704470 */
[----:B------:R-:W-:Y:S01]  /*1c60*/  @!P0 IMAD.MOV.U32 R15, RZ, RZ, RZ ;  /* 0x000000ffff0f8224 */ /* 0x000fe200078e00ff */
[----:B------:R-:W-:Y:S06]  /*1c70*/  @!P0 BRA `(.L_x_37) ;  /* 0x00000000005c8947 */ /* 0x000fec0003800000 */
[----:B------:R-:W-:Y:S02]  /*1c80*/  FSETP.GTU.FTZ.AND P0, PT, |R3|, +INF , PT ;  /* 0x7f8000000300780b */ /* 0x000fe40003f1c200 */
[----:B------:R-:W-:-:S04]  /*1c90*/  FSETP.GTU.FTZ.AND P1, PT, |R0|, +INF , PT ;  /* 0x7f8000000000780b */ /* 0x000fc80003f3c200 */
[----:B------:R-:W-:-:S13]  /*1ca0*/  PLOP3.LUT P0, PT, P0, P1, PT, 0xf8, 0x8f ;  /* 0x00000000008f781c */ /* 0x000fda0000703f70 */
[----:B------:R-:W-:Y:S05]  /*1cb0*/  @P0 BRA `(.L_x_38) ;  /* 0x00000004004c0947 */ /* 0x000fea0003800000 */
[----:B------:R-:W-:-:S13]  /*1cc0*/  LOP3.LUT P0, RZ, R2, 0x7fffffff, R3, 0xc8, !PT ;  /* 0x7fffffff02ff7812 */ /* 0x000fda000780c803 */
[----:B------:R-:W-:Y:S05]  /*1cd0*/  @!P0 BRA `(.L_x_39) ;  /* 0x00000004003c8947 */ /* 0x000fea0003800000 */
[C---:B------:R-:W-:Y:S02]  /*1ce0*/  FSETP.NEU.FTZ.AND P2, PT, |R3|.reuse, +INF , PT ;  /* 0x7f8000000300780b */ /* 0x040fe40003f5d200 */
[----:B------:R-:W-:Y:S02]  /*1cf0*/  FSETP.NEU.FTZ.AND P1, PT, |R0|, +INF , PT ;  /* 0x7f8000000000780b */ /* 0x000fe40003f3d200 */
[----:B------:R-:W-:-:S11]  /*1d00*/  FSETP.NEU.FTZ.AND P0, PT, |R3|, +INF , PT ;  /* 0x7f8000000300780b */ /* 0x000fd60003f1d200 */
[----:B------:R-:W-:Y:S05]  /*1d10*/  @!P1 BRA !P2, `(.L_x_39) ;  /* 0x00000004002c9947 */ /* 0x000fea0005000000 */
[----:B------:R-:W-:-:S04]  /*1d20*/  LOP3.LUT P2, RZ, R3, 0x7fffffff, RZ, 0xc0, !PT ;  /* 0x7fffffff03ff7812 */ /* 0x000fc8000784c0ff */
[----:B------:R-:W-:-:S13]  /*1d30*/  PLOP3.LUT P1, PT, P1, P2, PT, 0x2f, 0xf2 ;  /* 0x0000000000f2781c */ /* 0x000fda0000f24577 */
[----:B------:R-:W-:Y:S05]  /*1d40*/  @P1 BRA `(.L_x_40) ;  /* 0x0000000400181947 */ /* 0x000fea0003800000 */
[----:B------:R-:W-:-:S04]  /*1d50*/  LOP3.LUT P1, RZ, R2, 0x7fffffff, RZ, 0xc0, !PT ;  /* 0x7fffffff02ff7812 */ /* 0x000fc8000782c0ff */
[----:B------:R-:W-:-:S13]  /*1d60*/  PLOP3.LUT P0, PT, P0, P1, PT, 0x2f, 0xf2 ;  /* 0x0000000000f2781c */ /* 0x000fda0000702577 */
[----:B------:R-:W-:Y:S05]  /*1d70*/  @P0 BRA `(.L_x_41) ;  /* 0x0000000400000947 */ /* 0x000fea0003800000 */
[----:B------:R-:W-:Y:S02]  /*1d80*/  ISETP.GE.AND P0, PT, R18, RZ, PT ;  /* 0x000000ff1200720c */ /* 0x000fe40003f06270 */
[----:B------:R-:W-:-:S11]  /*1d90*/  ISETP.GE.AND P1, PT, R17, RZ, PT ;  /* 0x000000ff1100720c */ /* 0x000fd60003f26270 */
[----:B------:R-:W-:Y:S01]  /*1da0*/  @P0 MOV R15, RZ ;  /* 0x000000ff000f0202 */ /* 0x000fe20000000f00 */
[----:B------:R-:W-:Y:S02]  /*1db0*/  @!P0 IMAD.MOV.U32 R15, RZ, RZ, -0x40 ;  /* 0xffffffc0ff0f8424 */ /* 0x000fe400078e00ff */
[----:B------:R-:W-:Y:S01]  /*1dc0*/  @!P0 FFMA R3, R3, 1.84467440737095516160e+19, RZ ;  /* 0x5f80000003038823 */ /* 0x000fe200000000ff */
[----:B------:R-:W-:Y:S02]  /*1dd0*/  @!P1 FFMA R2, R0, 1.84467440737095516160e+19, RZ ;  /* 0x5f80000000029823 */ /* 0x000fe400000000ff */
[----:B------:R-:W-:-:S07]  /*1de0*/  @!P1 IADD3 R15, PT, PT, R15, 0x40, RZ ;  /* 0x000000400f0f9810 */ /* 0x000fce0007ffe0ff */
.L_x_37:
[----:B------:R-:W-:Y:S01]  /*1df0*/  LEA R17, R13, 0xc0800000, 0x17 ;  /* 0xc08000000d117811 */ /* 0x000fe200078eb8ff */
[----:B------:R-:W-:Y:S01]  /*1e00*/  BSSY.RECONVERGENT B1, `(.L_x_42) ;  /* 0x0000036000017945 */ /* 0x000fe20003800200 */
[----:B------:R-:W-:-:S03]  /*1e10*/  IADD3 R16, PT, PT, R16, -0x7f, RZ ;  /* 0xffffff8110107810 */ /* 0x000fc60007ffe0ff */
[----:B------:R-:W-:Y:S02]  /*1e20*/  IMAD.IADD R20, R2, 0x1, -R17 ;  /* 0x0000000102147824 */ /* 0x000fe400078e0a11 */
[C---:B------:R-:W-:Y:S01]  /*1e30*/  IMAD R2, R16.reuse, -0x800000, R3 ;  /* 0xff80000010027824 */ /* 0x040fe200078e0203 */
[----:B------:R-:W-:Y:S01]  /*1e40*/  IADD3 R16, PT, PT, R16, 0x7f, -R13 ;  /* 0x0000007f10107810 */ /* 0x000fe20007ffe80d */
[----:B------:R-:W0:Y:S01]  /*1e50*/  MUFU.RCP R17, R20 ;  /* 0x0000001400117308 */ /* 0x000e220000001000 */
[----:B------:R-:W-:-:S03]  /*1e60*/  FADD.FTZ R21, -R20, -RZ ;  /* 0x800000ff14157221 */ /* 0x000fc60000010100 */
[----:B------:R-:W-:Y:S02]  /*1e70*/  IMAD.IADD R16, R16, 0x1, R15 ;  /* 0x0000000110107824 */ /* 0x000fe400078e020f */
[----:B0-----:R-:W-:-:S04]  /*1e80*/  FFMA R18, R17, R21, 1 ;  /* 0x3f80000011127423 */ /* 0x001fc80000000015 */
[----:B------:R-:W-:-:S04]  /*1e90*/  FFMA R3, R17, R18, R17 ;  /* 0x0000001211037223 */ /* 0x000fc80000000011 */
[----:B------:R-:W-:-:S04]  /*1ea0*/  FFMA R18, R2, R3, RZ ;  /* 0x0000000302127223 */ /* 0x000fc800000000ff */
[----:B------:R-:W-:-:S04]  /*1eb0*/  FFMA R17, R21, R18, R2 ;  /* 0x0000001215117223 */ /* 0x000fc80000000002 */
[----:B------:R-:W-:-:S04]  /*1ec0*/  FFMA R18, R3, R17, R18 ;  /* 0x0000001103127223 */ /* 0x000fc80000000012 */
[----:B------:R-:W-:-:S04]  /*1ed0*/  FFMA R17, R21, R18, R2 ;  /* 0x0000001215117223 */ /* 0x000fc80000000002 */
[----:B------:R-:W-:-:S05]  /*1ee0*/  FFMA R2, R3, R17, R18 ;  /* 0x0000001103027223 */ /* 0x000fca0000000012 */
[----:B------:R-:W-:-:S04]  /*1ef0*/  SHF.R.U32.HI R13, RZ, 0x17, R2 ;  /* 0x00000017ff0d7819 */ /* 0x000fc80000011602 */
[----:B------:R-:W-:-:S04]  /*1f00*/  LOP3.LUT R13, R13, 0xff, RZ, 0xc0, !PT ;  /* 0x000000ff0d0d7812 */ /* 0x000fc800078ec0ff */
[----:B------:R-:W-:-:S04]  /*1f10*/  IADD3 R20, PT, PT, R13, R16, RZ ;  /* 0x000000100d147210 */ /* 0x000fc80007ffe0ff */
[----:B------:R-:W-:-:S04]  /*1f20*/  IADD3 R13, PT, PT, R20, -0x1, RZ ;  /* 0xffffffff140d7810 */ /* 0x000fc80007ffe0ff */
[----:B------:R-:W-:-:S13]  /*1f30*/  ISETP.GE.U32.AND P0, PT, R13, 0xfe, PT ;  /* 0x000000fe0d00780c */ /* 0x000fda0003f06070 */
[----:B------:R-:W-:Y:S05]  /*1f40*/  @!P0 BRA `(.L_x_43) ;  /* 0x0000000000808947 */ /* 0x000fea0003800000 */
[----:B------:R-:W-:-:S13]  /*1f50*/  ISETP.GT.AND P0, PT, R20, 0xfe, PT ;  /* 0x000000fe1400780c */ /* 0x000fda0003f04270 */
[----:B------:R-:W-:Y:S05]  /*1f60*/  @P0 BRA `(.L_x_44) ;  /* 0x00000000006c0947 */ /* 0x000fea0003800000 */
[----:B------:R-:W-:-:S13]  /*1f70*/  ISETP.GE.AND P0, PT, R20, 0x1, PT ;  /* 0x000000011400780c */ /* 0x000fda0003f06270 */
[----:B------:R-:W-:Y:S05]  /*1f80*/  @P0 BRA `(.L_x_45) ;  /* 0x0000000000740947 */ /* 0x000fea0003800000 */
[----:B------:R-:W-:Y:S02]  /*1f90*/  ISETP.GE.AND P0, PT, R20, -0x18, PT ;  /* 0xffffffe81400780c */ /* 0x000fe40003f06270 */
[----:B------:R-:W-:-:S11]  /*1fa0*/  LOP3.LUT R2, R2, 0x80000000, RZ, 0xc0, !PT ;  /* 0x8000000002027812 */ /* 0x000fd600078ec0ff */
[----:B------:R-:W-:Y:S05]  /*1fb0*/  @!P0 BRA `(.L_x_45) ;  /* 0x0000000000688947 */ /* 0x000fea0003800000 */
[-CC-:B------:R-:W-:Y:S01]  /*1fc0*/  FFMA.RZ R13, R3, R17.reuse, R18.reuse ;  /* 0x00000011030d7223 */ /* 0x180fe2000000c012 */
[C---:B------:R-:W-:Y:S01]  /*1fd0*/  VIADD R16, R20.reuse, 0x20 ;  /* 0x0000002014107836 */ /* 0x040fe20000000000 */
[C---:B------:R-:W-:Y:S02]  /*1fe0*/  ISETP.NE.AND P2, PT, R20.reuse, RZ, PT ;  /* 0x000000ff1400720c */ /* 0x040fe40003f45270 */
[C---:B------:R-:W-:Y:S02]  /*1ff0*/  ISETP.NE.AND P1, PT, R20.reuse, RZ, PT ;  /* 0x000000ff1400720c */ /* 0x040fe40003f25270 */
[----:B------:R-:W-:Y:S01]  /*2000*/  LOP3.LUT R15, R13, 0x7fffff, RZ, 0xc0, !PT ;  /* 0x007fffff0d0f7812 */ /* 0x000fe200078ec0ff */
[CCC-:B------:R-:W-:Y:S01]  /*2010*/  FFMA.RP R13, R3.reuse, R17.reuse, R18.reuse ;  /* 0x00000011030d7223 */ /* 0x1c0fe20000008012 */
[----:B------:R-:W-:Y:S01]  /*2020*/  FFMA.RM R18, R3, R17, R18 ;  /* 0x0000001103127223 */ /* 0x000fe20000004012 */
[----:B------:R-:W-:Y:S02]  /*2030*/  IADD3 R3, PT, PT, -R20, RZ, RZ ;  /* 0x000000ff14037210 */ /* 0x000fe40007ffe1ff */
[----:B------:R-:W-:-:S02]  /*2040*/  LOP3.LUT R15, R15, 0x800000, RZ, 0xfc, !PT ;  /* 0x008000000f0f7812 */ /* 0x000fc400078efcff */
[----:B------:R-:W-:Y:S02]  /*2050*/  FSETP.NEU.FTZ.AND P0, PT, R13, R18, PT ;  /* 0x000000120d00720b */ /* 0x000fe40003f1d000 */
[----:B------:R-:W-:Y:S02]  /*2060*/  SHF.L.U32 R16, R15, R16, RZ ;  /* 0x000000100f107219 */ /* 0x000fe400000006ff */
[----:B------:R-:W-:Y:S02]  /*2070*/  SEL R18, R3, RZ, P2 ;  /* 0x000000ff03127207 */ /* 0x000fe40001000000 */
[----:B------:R-:W-:Y:S02]  /*2080*/  ISETP.NE.AND P1, PT, R16, RZ, P1 ;  /* 0x000000ff1000720c */ /* 0x000fe40000f25270 */
[----:B------:R-:W-:Y:S02]  /*2090*/  SHF.R.U32.HI R18, RZ, R18, R15 ;  /* 0x00000012ff127219 */ /* 0x000fe4000001160f */
[----:B------:R-:W-:-:S02]  /*20a0*/  PLOP3.LUT P0, PT, P0, P1, PT, 0xf8, 0x8f ;  /* 0x00000000008f781c */ /* 0x000fc40000703f70 */
[----:B------:R-:W-:Y:S02]  /*20b0*/  SHF.R.U32.HI R16, RZ, 0x1, R18 ;  /* 0x00000001ff107819 */ /* 0x000fe40000011612 */
[----:B------:R-:W-:-:S04]  /*20c0*/  SEL R3, RZ, 0x1, !P0 ;  /* 0x00000001ff037807 */ /* 0x000fc80004000000 */
[----:B------:R-:W-:-:S04]  /*20d0*/  LOP3.LUT R3, R3, 0x1, R16, 0xf8, !PT ;  /* 0x0000000103037812 */ /* 0x000fc800078ef810 */
[----:B------:R-:W-:-:S04]  /*20e0*/  LOP3.LUT R3, R3, R18, RZ, 0xc0, !PT ;  /* 0x0000001203037212 */ /* 0x000fc800078ec0ff */
[----:B------:R-:W-:-:S04]  /*20f0*/  IADD3 R3, PT, PT, R16, R3, RZ ;  /* 0x0000000310037210 */ /* 0x000fc80007ffe0ff */
[----:B------:R-:W-:Y:S01]  /*2100*/  LOP3.LUT R2, R3, R2, RZ, 0xfc, !PT ;  /* 0x0000000203027212 */ /* 0x000fe200078efcff */
[----:B------:R-:W-:Y:S06]  /*2110*/  BRA `(.L_x_45) ;  /* 0x0000000000107947 */ /* 0x000fec0003800000 */
.L_x_44:
[----:B------:R-:W-:-:S04]  /*2120*/  LOP3.LUT R2, R2, 0x80000000, RZ, 0xc0, !PT ;  /* 0x8000000002027812 */ /* 0x000fc800078ec0ff */
[----:B------:R-:W-:Y:S01]  /*2130*/  LOP3.LUT R2, R2, 0x7f800000, RZ, 0xfc, !PT ;  /* 0x7f80000002027812 */ /* 0x000fe200078efcff */
[----:B------:R-:W-:Y:S06]  /*2140*/  BRA `(.L_x_45) ;  /* 0x0000000000047947 */ /* 0x000fec0003800000 */
.L_x_43:
[----:B------:R-:W-:-:S07]  /*2150*/  IMAD R2, R16, 0x800000, R2 ;  /* 0x0080000010027824 */ /* 0x000fce00078e0202 */
.L_x_45:
[----:B------:R-:W-:Y:S05]  /*2160*/  BSYNC.RECONVERGENT B1 ;  /* 0x0000000000017941 */ /* 0x000fea0003800200 */
.L_x_42:
[----:B------:R-:W-:Y:S05]  /*2170*/  BRA `(.L_x_46) ;  /* 0x0000000000207947 */ /* 0x000fea0003800000 */
.L_x_41:
[----:B------:R-:W-:-:S04]  /*2180*/  LOP3.LUT R2, R2, 0x80000000, R3, 0x48, !PT ;  /* 0x8000000002027812 */ /* 0x000fc800078e4803 */
[----:B------:R-:W-:Y:S01]  /*2190*/  LOP3.LUT R2, R2, 0x7f800000, RZ, 0xfc, !PT ;  /* 0x7f80000002027812 */ /* 0x000fe200078efcff */
[----:B------:R-:W-:Y:S06]  /*21a0*/  BRA `(.L_x_46) ;  /* 0x0000000000147947 */ /* 0x000fec0003800000 */
.L_x_40:
[----:B------:R-:W-:Y:S01]  /*21b0*/  LOP3.LUT R2, R2, 0x80000000, R3, 0x48, !PT ;  /* 0x8000000002027812 */ /* 0x000fe200078e4803 */
[----:B------:R-:W-:Y:S06]  /*21c0*/  BRA `(.L_x_46) ;  /* 0x00000000000c7947 */ /* 0x000fec0003800000 */
.L_x_39:
[----:B------:R-:W0:Y:S01]  /*21d0*/  MUFU.RSQ R2, -QNAN ;  /* 0xffc0000000027908 */ /* 0x000e220000001400 */
[----:B------:R-:W-:Y:S05]  /*21e0*/  BRA `(.L_x_46) ;  /* 0x0000000000047947 */ /* 0x000fea0003800000 */
.L_x_38:
[----:B------:R-:W-:-:S07]  /*21f0*/  FADD.FTZ R2, R3, R0 ;  /* 0x0000000003027221 */ /* 0x000fce0000010000 */
.L_x_46:
[----:B------:R-:W-:Y:S05]  /*2200*/  BSYNC.RECONVERGENT B0 ;  /* 0x0000000000007941 */ /* 0x000fea0003800200 */
.L_x_36:
[----:B------:R-:W-:Y:S01]  /*2210*/  HFMA2 R15, -RZ, RZ, 0, 0 ;  /* 0x00000000ff0f7431 */ /* 0x000fe200000001ff */
[----:B0-----:R-:W-:-:S03]  /*2220*/  MOV R3, R2 ;  /* 0x0000000200037202 */ /* 0x001fc60000000f00 */
[----:B------:R-:W-:Y:S05]  /*2230*/  RET.REL.NODEC R14 `(_Z9histogramPKfmmffmPj) ;  /* 0xffffffdc0e707950 */ /* 0x000fea0003c3ffff */
.L_x_47:
        /* <DEDUP_REMOVED lines=12> */
.L_x_62:


//--------------------- .text._Z12sharedMinMaxPfS_i --------------------------
	.section	.text._Z12sharedMinMaxPfS_i,"ax",@progbits
	.align	128
        .global         _Z12sharedMinMaxPfS_i
        .type           _Z12sharedMinMaxPfS_i,@function
        .size           _Z12sharedMinMaxPfS_i,(.L_x_66 - _Z12sharedMinMaxPfS_i)
        .other          _Z12sharedMinMaxPfS_i,@"STO_CUDA_ENTRY STV_DEFAULT"
_Z12sharedMinMaxPfS_i:
.text._Z12sharedMinMaxPfS_i:
[----:B------:R-:W-:Y:S01]  /*0000*/  LDC R1, c[0x0][0x37c] ;  /* 0x0000df00ff017b82 */ /* 0x000fe20000000800 */
[----:B------:R-:W0:Y:S01]  /*0010*/  S2R R0, SR_CTAID.X ;  /* 0x0000000000007919 */ /* 0x000e220000002500 */
[----:B------:R-:W0:Y:S01]  /*0020*/  LDCU UR7, c[0x0][0x360] ;  /* 0x00006c00ff0777ac */ /* 0x000e220008000800 */
[----:B------:R-:W1:Y:S01]  /*0030*/  S2R R2, SR_TID.X ;  /* 0x0000000000027919 */ /* 0x000e620000002100 */
[----:B------:R-:W2:Y:S01]  /*0040*/  LDCU UR10, c[0x0][0x390] ;  /* 0x00007200ff0a77ac */ /* 0x000ea20008000800 */
[----:B------:R-:W3:Y:S01]  /*0050*/  LDCU.64 UR8, c[0x0][0x358] ;  /* 0x00006b00ff0877ac */ /* 0x000ee20008000a00 */
[----:B0-----:R-:W-:-:S04]  /*0060*/  IMAD R3, R0, UR7, RZ ;  /* 0x0000000700037c24 */ /* 0x001fc8000f8e02ff */
[----:B-1----:R-:W-:-:S05]  /*0070*/  IMAD R13, R3, 0x2, R2 ;  /* 0x00000002030d7824 */ /* 0x002fca00078e0202 */
[----:B--2---:R-:W-:-:S13]  /*0080*/  ISETP.GT.AND P0, PT, R13, UR10, PT ;  /* 0x0000000a0d007c0c */ /* 0x004fda000bf04270 */
[----:B------:R-:W3:Y:S08]  /*0090*/  @P0 LDC.64 R4, c[0x0][0x388] ;  /* 0x0000e200ff040b82 */ /* 0x000ef00000000a00 */
[----:B------:R-:W0:Y:S01]  /*00a0*/  @P0 LDC.64 R6, c[0x0][0x380] ;  /* 0x0000e000ff060b82 */ /* 0x000e220000000a00 */
[----:B---3--:R-:W2:Y:S04]  /*00b0*/  @P0 LDG.E R4, desc[UR8][R4.64] ;  /* 0x0000000804040981 */ /* 0x008ea8000c1e1900 */
[----:B0-----:R-:W3:Y:S03]  /*00c0*/  @P0 LDG.E R7, desc[UR8][R6.64] ;  /* 0x0000000806070981 */ /* 0x001ee6000c1e1900 */
[----:B------:R-:W0:Y:S01]  /*00d0*/  S2UR UR6, SR_CgaCtaId ;  /* 0x00000000000679c3 */ /* 0x000e220000008800 */
[----:B------:R-:W-:Y:S01]  /*00e0*/  UMOV UR4, 0x400 ;  /* 0x0000040000047882 */ /* 0x000fe20000000000 */
[----:B------:R-:W-:Y:S01]  /*00f0*/  MOV R9, UR7 ;  /* 0x0000000700097c02 */ /* 0x000fe20008000f00 */
[----:B------:R-:W-:Y:S01]  /*0100*/  UIADD3 UR5, UPT, UPT, UR4, 0x400, URZ ;  /* 0x0000040004057890 */ /* 0x000fe2000fffe0ff */
[----:B------:R-:W-:Y:S01]  /*0110*/  BSSY.RECONVERGENT B0, `(.L_x_48) ;  /* 0x0000020000007945 */ /* 0x000fe20003800200 */
[----:B0-----:R-:W-:-:S02]  /*0120*/  ULEA UR4, UR6, UR4, 0x18 ;  /* 0x0000000406047291 */ /* 0x001fc4000f8ec0ff */
[----:B------:R-:W-:-:S04]  /*0130*/  ULEA UR5, UR6, UR5, 0x18 ;  /* 0x0000000506057291 */ /* 0x000fc8000f8ec0ff */
[C---:B------:R-:W-:Y:S02]  /*0140*/  LEA R3, R2.reuse, UR4, 0x2 ;  /* 0x0000000402037c11 */ /* 0x040fe4000f8e10ff */
[----:B------:R-:W-:-:S03]  /*0150*/  LEA R8, R2, UR5, 0x2 ;  /* 0x0000000502087c11 */ /* 0x000fc6000f8e10ff */
[----:B--2---:R0:W-:Y:S04]  /*0160*/  @P0 STS [R3], R4 ;  /* 0x0000000403000388 */ /* 0x0041e80000000800 */
[----:B---3--:R0:W-:Y:S01]  /*0170*/  @P0 STS [R8], R7 ;  /* 0x0000000708000388 */ /* 0x0081e20000000800 */
[----:B------:R-:W-:Y:S05]  /*0180*/  @P0 BRA `(.L_x_49) ;  /* 0x0000000000600947 */ /* 0x000fea0003800000 */
[----:B------:R-:W-:Y:S01]  /*0190*/  IMAD.IADD R19, R13, 0x1, R9 ;  /* 0x000000010d137824 */ /* 0x000fe200078e0209 */
[----:B------:R-:W1:Y:S04]  /*01a0*/  LDC.64 R14, c[0x0][0x388] ;  /* 0x0000e200ff0e7b82 */ /* 0x000e680000000a00 */
[----:B------:R-:W-:-:S04]  /*01b0*/  ISETP.GT.U32.AND P0, PT, R19, UR10, PT ;  /* 0x0000000a13007c0c */ /* 0x000fc8000bf04070 */
[----:B------:R-:W2:Y:S09]  /*01c0*/  LDC.64 R10, c[0x0][0x380] ;  /* 0x0000e000ff0a7b82 */ /* 0x000eb20000000a00 */
[----:B0-----:R-:W0:Y:S01]  /*01d0*/  @P0 LDC.64 R6, c[0x0][0x388] ;  /* 0x0000e200ff060b82 */ /* 0x001e220000000a00 */
[----:B-1----:R-:W-:-:S07]  /*01e0*/  IMAD.WIDE R16, R13, 0x4, R14 ;  /* 0x000000040d107825 */ /* 0x002fce00078e020e */
[----:B------:R-:W1:Y:S01]  /*01f0*/  @P0 LDC.64 R4, c[0x0][0x380] ;  /* 0x0000e000ff040b82 */ /* 0x000e620000000a00 */
[----:B------:R-:W-:Y:S01]  /*0200*/  @!P0 IMAD.WIDE.U32 R14, R19, 0x4, R14 ;  /* 0x00000004130e8825 */ /* 0x000fe200078e000e */
[----:B------:R-:W3:Y:S03]  /*0210*/  LDG.E R16, desc[UR8][R16.64] ;  /* 0x0000000810107981 */ /* 0x000ee6000c1e1900 */
[--C-:B--2---:R-:W-:Y:S02]  /*0220*/  IMAD.WIDE R12, R13, 0x4, R10.reuse ;  /* 0x000000040d0c7825 */ /* 0x104fe400078e020a */
[----:B------:R-:W2:Y:S02]  /*0230*/  @!P0 LDG.E R15, desc[UR8][R14.64] ;  /* 0x000000080e0f8981 */ /* 0x000ea4000c1e1900 */
[----:B------:R-:W-:Y:S02]  /*0240*/  @!P0 IMAD.WIDE.U32 R10, R19, 0x4, R10 ;  /* 0x00000004130a8825 */ /* 0x000fe400078e000a */
[----:B------:R-:W4:Y:S04]  /*0250*/  LDG.E R13, desc[UR8][R12.64] ;  /* 0x000000080c0d7981 */ /* 0x000f28000c1e1900 */
[----:B0-----:R-:W5:Y:S04]  /*0260*/  @P0 LDG.E R7, desc[UR8][R6.64] ;  /* 0x0000000806070981 */ /* 0x001f68000c1e1900 */
[----:B------:R-:W2:Y:S04]  /*0270*/  @!P0 LDG.E R10, desc[UR8][R10.64] ;  /* 0x000000080a0a8981 */ /* 0x000ea8000c1e1900 */
[----:B-1----:R-:W2:Y:S01]  /*0280*/  @P0 LDG.E R4, desc[UR8][R4.64] ;  /* 0x0000000804040981 */ /* 0x002ea2000c1e1900 */
[C---:B------:R-:W-:Y:S01]  /*0290*/  LEA R18, R9.reuse, R3, 0x2 ;  /* 0x0000000309127211 */ /* 0x040fe200078e10ff */
[----:B------:R-:W-:-:S02]  /*02a0*/  IMAD R19, R9, 0x4, R8 ;  /* 0x0000000409137824 */ /* 0x000fc400078e0208 */
[----:B---3--:R1:W-:Y:S04]  /*02b0*/  STS [R3], R16 ;  /* 0x0000001003007388 */ /* 0x0083e80000000800 */
[----:B----4-:R1:W-:Y:S04]  /*02c0*/  STS [R8], R13 ;  /* 0x0000000d08007388 */ /* 0x0103e80000000800 */
[----:B-----5:R1:W-:Y:S04]  /*02d0*/  @P0 STS [R18], R7 ;  /* 0x0000000712000388 */ /* 0x0203e80000000800 */
[----:B--2---:R1:W-:Y:S04]  /*02e0*/  @P0 STS [R19], R4 ;  /* 0x0000000413000388 */ /* 0x0043e80000000800 */
[----:B------:R1:W-:Y:S04]  /*02f0*/  @!P0 STS [R18], R15 ;  /* 0x0000000f12008388 */ /* 0x0003e80000000800 */
[----:B------:R1:W-:Y:S02]  /*0300*/  @!P0 STS [R19], R10 ;  /* 0x0000000a13008388 */ /* 0x0003e40000000800 */
.L_x_49:
[----:B------:R-:W-:Y:S05]  /*0310*/  BSYNC.RECONVERGENT B0 ;  /* 0x0000000000007941 */ /* 0x000fea0003800200 */
.L_x_48:
[----:B------:R-:W-:Y:S06]  /*0320*/  BAR.SYNC.DEFER_BLOCKING 0x0 ;  /* 0x0000000000007b1d */ /* 0x000fec0000010000 */
.L_x_52:
[----:B------:R-:W-:Y:S01]  /*0330*/  ISETP.GE.U32.AND P0, PT, R2, R9, PT ;  /* 0x000000090200720c */ /* 0x000fe20003f06070 */
[----:B------:R-:W-:-:S12]  /*0340*/  BSSY.RECONVERGENT B0, `(.L_x_50) ;  /* 0x000000c000007945 */ /* 0x000fd80003800200 */
[----:B--2---:R-:W-:Y:S05]  /*0350*/  @P0 BRA `(.L_x_51) ;  /* 0x0000000000280947 */ /* 0x004fea0003800000 */
[C---:B------:R-:W-:Y:S01]  /*0360*/  LEA R5, R9.reuse, R3, 0x2 ;  /* 0x0000000309057211 */ /* 0x040fe200078e10ff */
[----:B01----:R-:W-:Y:S01]  /*0370*/  LDS R4, [R3] ;  /* 0x0000000003047984 */ /* 0x003fe20000000800 */
[----:B------:R-:W-:-:S04]  /*0380*/  IMAD R7, R9, 0x4, R8 ;  /* 0x0000000409077824 */ /* 0x000fc800078e0208 */
[----:B------:R-:W0:Y:S02]  /*0390*/  LDS R5, [R5] ;  /* 0x0000000005057984 */ /* 0x000e240000000800 */
[----:B0-----:R-:W-:-:S05]  /*03a0*/  FMNMX R4, R4, R5, !PT ;  /* 0x0000000504047209 */ /* 0x001fca0007800000 */
[----:B------:R-:W-:Y:S04]  /*03b0*/  STS [R3], R4 ;  /* 0x0000000403007388 */ /* 0x000fe80000000800 */
[----:B------:R-:W-:Y:S04]  /*03c0*/  LDS R7, [R7] ;  /* 0x0000000007077984 */ /* 0x000fe80000000800 */
[----:B------:R-:W0:Y:S02]  /*03d0*/  LDS R6, [R8] ;  /* 0x0000000008067984 */ /* 0x000e240000000800 */
[----:B0-----:R-:W-:-:S05]  /*03e0*/  FMNMX R11, R6, R7, PT ;  /* 0x00000007060b7209 */ /* 0x001fca0003800000 */
[----:B------:R2:W-:Y:S02]  /*03f0*/  STS [R8], R11 ;  /* 0x0000000b08007388 */ /* 0x0005e40000000800 */
.L_x_51:
[----:B------:R-:W-:Y:S05]  /*0400*/  BSYNC.RECONVERGENT B0 ;  /* 0x0000000000007941 */ /* 0x000fea0003800200 */
.L_x_50:
[----:B------:R-:W-:Y:S01]  /*0410*/  BAR.SYNC.DEFER_BLOCKING 0x0 ;  /* 0x0000000000007b1d */ /* 0x000fe20000010000 */
[----:B------:R-:W-:Y:S02]  /*0420*/  ISETP.GT.U32.AND P0, PT, R9, 0x1, PT ;  /* 0x000000010900780c */ /* 0x000fe40003f04070 */
[----:B------:R-:W-:-:S11]  /*0430*/  SHF.R.U32.HI R9, RZ, 0x1, R9 ;  /* 0x00000001ff097819 */ /* 0x000fd60000011609 */
[----:B------:R-:W-:Y:S05]  /*0440*/  @P0 BRA `(.L_x_52) ;  /* 0xfffffffc00b80947 */ /* 0x000fea000383ffff */
[----:B------:R-:W3:Y:S01]  /*0450*/  S2UR UR5, SR_CgaCtaId ;  /* 0x00000000000579c3 */ /* 0x000ee20000008800 */
[----:B------:R-:W-:-:S07]  /*0460*/  UMOV UR4, 0x400 ;  /* 0x0000040000047882 */ /* 0x000fce0000000000 */
[----:B01----:R-:W0:Y:S08]  /*0470*/  LDC.64 R2, c[0x0][0x380] ;  /* 0x0000e000ff027b82 */ /* 0x003e300000000a00 */
[----:B------:R-:W1:Y:S01]  /*0480*/  LDC.64 R4, c[0x0][0x388] ;  /* 0x0000e200ff047b82 */ /* 0x000e620000000a00 */
[----:B---3--:R-:W-:Y:S01]  /*0490*/  ULEA UR4, UR5, UR4, 0x18 ;  /* 0x0000000405047291 */ /* 0x008fe2000f8ec0ff */
[----:B0-----:R-:W-:-:S08]  /*04a0*/  IMAD.WIDE.U32 R2, R0, 0x4, R2 ;  /* 0x0000000400027825 */ /* 0x001fd000078e0002 */
[----:B------:R-:W0:Y:S04]  /*04b0*/  LDS R7, [UR4+0x400] ;  /* 0x00040004ff077984 */ /* 0x000e280008000800 */
[----:B------:R-:W3:Y:S01]  /*04c0*/  LDS R9, [UR4] ;  /* 0x00000004ff097984 */ /* 0x000ee20008000800 */
[----:B-1----:R-:W-:-:S03]  /*04d0*/  IMAD.WIDE.U32 R4, R0, 0x4, R4 ;  /* 0x0000000400047825 */ /* 0x002fc600078e0004 */
[----:B0-----:R-:W-:Y:S04]  /*04e0*/  STG.E desc[UR8][R2.64], R7 ;  /* 0x0000000702007986 */ /* 0x001fe8000c101908 */
[----:B---3--:R-:W-:Y:S01]  /*04f0*/  STG.E desc[UR8][R4.64], R9 ;  /* 0x0000000904007986 */ /* 0x008fe2000c101908 */
[----:B------:R-:W-:Y:S05]  /*0500*/  EXIT ;  /* 0x000000000000794d */ /* 0x000fea0003800000 */
.L_x_53:
        /* <DEDUP_REMOVED lines=15> */
.L_x_66:


//--------------------- .text._Z16initSharedMinMaxPKfPfS1_i --------------------------
	.section	.text._Z16initSharedMinMaxPKfPfS1_i,"ax",@progbits
	.align	128
        .global         _Z16initSharedMinMaxPKfPfS1_i
        .type           _Z16initSharedMinMaxPKfPfS1_i,@function
        .size           _Z16initSharedMinMaxPKfPfS1_i,(.L_x_67 - _Z16initSharedMinMaxPKfPfS1_i)
        .other          _Z16initSharedMinMaxPKfPfS1_i,@"STO_CUDA_ENTRY STV_DEFAULT"
_Z16initSharedMinMaxPKfPfS1_i:
.text._Z16initSharedMinMaxPKfPfS1_i:
        /* <DEDUP_REMOVED lines=9> */
[----:B------:R-:W3:Y:S02]  /*0090*/  @P0 LDC.64 R6, c[0x0][0x380] ;  /* 0x0000e000ff060b82 */ /* 0x000ee40000000a00 */
[----:B---3--:R0:W5:Y:S06]  /*00a0*/  @P0 LDG.E R12, desc[UR8][R6.64] ;  /* 0x00000008060c0981 */ /* 0x00816c000c1e1900 */
[----:B------:R-:W1:Y:S01]  /*00b0*/  S2UR UR6, SR_CgaCtaId ;  /* 0x00000000000679c3 */ /* 0x000e620000008800 */
[----:B------:R-:W-:Y:S01]  /*00c0*/  UMOV UR4, 0x400 ;  /* 0x0000040000047882 */ /* 0x000fe20000000000 */
[----:B------:R-:W-:Y:S01]  /*00d0*/  IMAD.U32 R13, RZ, RZ, UR7 ;  /* 0x00000007ff0d7e24 */ /* 0x000fe2000f8e00ff */
[----:B------:R-:W-:Y:S01]  /*00e0*/  UIADD3 UR5, UPT, UPT, UR4, 0x400, URZ ;  /* 0x0000040004057890 */ /* 0x000fe2000fffe0ff */
[----:B------:R-:W-:Y:S01]  /*00f0*/  BSSY.RECONVERGENT B0, `(.L_x_54) ;  /* 0x0000013000007945 */ /* 0x000fe20003800200 */
[----:B------:R-:W-:Y:S01]  /*0100*/  @P0 IMAD.MOV.U32 R14, RZ, RZ, R2 ;  /* 0x000000ffff0e0224 */ /* 0x000fe200078e0002 */
[----:B-1----:R-:W-:-:S02]  /*0110*/  ULEA UR4, UR6, UR4, 0x18 ;  /* 0x0000000406047291 */ /* 0x002fc4000f8ec0ff */
[----:B------:R-:W-:-:S04]  /*0120*/  ULEA UR5, UR6, UR5, 0x18 ;  /* 0x0000000506057291 */ /* 0x000fc8000f8ec0ff */
[C---:B------:R-:W-:Y:S02]  /*0130*/  LEA R3, R2.reuse, UR4, 0x2 ;  /* 0x0000000402037c11 */ /* 0x040fe4000f8e10ff */
[----:B------:R-:W-:Y:S01]  /*0140*/  LEA R4, R2, UR5, 0x2 ;  /* 0x0000000502047c11 */ /* 0x000fe2000f8e10ff */
[----:B0-----:R-:W-:Y:S06]  /*0150*/  @P0 BRA `(.L_x_55) ;  /* 0x0000000000300947 */ /* 0x001fec0003800000 */
[----:B------:R-:W-:Y:S01]  /*0160*/  IADD3 R15, PT, PT, R5, R13, RZ ;  /* 0x0000000d050f7210 */ /* 0x000fe20007ffe0ff */
[----:B------:R-:W0:Y:S03]  /*0170*/  LDC.64 R8, c[0x0][0x380] ;  /* 0x0000e000ff087b82 */ /* 0x000e260000000a00 */
[----:B------:R-:W-:-:S13]  /*0180*/  ISETP.GT.U32.AND P0, PT, R15, UR10, PT ;  /* 0x0000000a0f007c0c */ /* 0x000fda000bf04070 */
[----:B------:R-:W1:Y:S02]  /*0190*/  @P0 LDC.64 R10, c[0x0][0x380] ;  /* 0x0000e000ff0a0b82 */ /* 0x000e640000000a00 */
[----:B-1---5:R1:W5:Y:S01]  /*01a0*/  @P0 LDG.E R12, desc[UR8][R10.64] ;  /* 0x000000080a0c0981 */ /* 0x022362000c1e1900 */
[----:B0-----:R-:W-:-:S06]  /*01b0*/  IMAD.WIDE R6, R5, 0x4, R8 ;  /* 0x0000000405067825 */ /* 0x001fcc00078e0208 */
[----:B------:R-:W2:Y:S01]  /*01c0*/  LDG.E R6, desc[UR8][R6.64] ;  /* 0x0000000806067981 */ /* 0x000ea2000c1e1900 */
[----:B------:R-:W-:-:S05]  /*01d0*/  @!P0 IMAD.WIDE.U32 R8, R15, 0x4, R8 ;  /* 0x000000040f088825 */ /* 0x000fca00078e0008 */
[----:B------:R1:W5:Y:S01]  /*01e0*/  @!P0 LDG.E R12, desc[UR8][R8.64] ;  /* 0x00000008080c8981 */ /* 0x000362000c1e1900 */
[----:B------:R-:W-:-:S03]  /*01f0*/  IMAD.IADD R14, R13, 0x1, R2 ;  /* 0x000000010d0e7824 */ /* 0x000fc600078e0202 */
[----:B--2---:R1:W-:Y:S04]  /*0200*/  STS [R3], R6 ;  /* 0x0000000603007388 */ /* 0x0043e80000000800 */
[----:B------:R1:W-:Y:S02]  /*0210*/  STS [R4], R6 ;  /* 0x0000000604007388 */ /* 0x0003e40000000800 */
.L_x_55:
[----:B------:R-:W-:Y:S05]  /*0220*/  BSYNC.RECONVERGENT B0 ;  /* 0x0000000000007941 */ /* 0x000fea0003800200 */
.L_x_54:
[C---:B------:R-:W-:Y:S02]  /*0230*/  LEA R5, R14.reuse, UR4, 0x2 ;  /* 0x000000040e057c11 */ /* 0x040fe4000f8e10ff */
[----:B------:R-:W-:-:S03]  /*0240*/  LEA R7, R14, UR5, 0x2 ;  /* 0x000000050e077c11 */ /* 0x000fc6000f8e10ff */
[----:B-----5:R0:W-:Y:S04]  /*0250*/  STS [R5], R12 ;  /* 0x0000000c05007388 */ /* 0x0201e80000000800 */
[----:B------:R0:W-:Y:S01]  /*0260*/  STS [R7], R12 ;  /* 0x0000000c07007388 */ /* 0x0001e20000000800 */
[----:B------:R-:W-:Y:S06]  /*0270*/  BAR.SYNC.DEFER_BLOCKING 0x0 ;  /* 0x0000000000007b1d */ /* 0x000fec0000010000 */
.L_x_58:
[----:B------:R-:W-:Y:S01]  /*0280*/  ISETP.GE.U32.AND P0, PT, R2, R13, PT ;  /* 0x0000000d0200720c */ /* 0x000fe20003f06070 */
[----:B------:R-:W-:-:S12]  /*0290*/  BSSY.RECONVERGENT B0, `(.L_x_56) ;  /* 0x000000c000007945 */ /* 0x000fd80003800200 */
[----:B--2---:R-:W-:Y:S05]  /*02a0*/  @P0 BRA `(.L_x_57) ;  /* 0x0000000000280947 */ /* 0x004fea0003800000 */
[C---:B-1----:R-:W-:Y:S01]  /*02b0*/  IMAD R6, R13.reuse, 0x4, R3 ;  /* 0x000000040d067824 */ /* 0x042fe200078e0203 */
[----:B0-----:R-:W-:Y:S01]  /*02c0*/  LDS R5, [R3] ;  /* 0x0000000003057984 */ /* 0x001fe20000000800 */
[----:B------:R-:W-:-:S04]  /*02d0*/  LEA R7, R13, R4, 0x2 ;  /* 0x000000040d077211 */ /* 0x000fc800078e10ff */
[----:B------:R-:W0:Y:S02]  /*02e0*/  LDS R6, [R6] ;  /* 0x0000000006067984 */ /* 0x000e240000000800 */
[----:B0-----:R-:W-:-:S05]  /*02f0*/  FMNMX R8, R5, R6, !PT ;  /* 0x0000000605087209 */ /* 0x001fca0007800000 */
[----:B------:R-:W-:Y:S04]  /*0300*/  STS [R3], R8 ;  /* 0x0000000803007388 */ /* 0x000fe80000000800 */
[----:B------:R-:W-:Y:S04]  /*0310*/  LDS R10, [R7] ;  /* 0x00000000070a7984 */ /* 0x000fe80000000800 */
[----:B------:R-:W0:Y:S02]  /*0320*/  LDS R5, [R4] ;  /* 0x0000000004057984 */ /* 0x000e240000000800 */
[----:B0-----:R-:W-:-:S05]  /*0330*/  FMNMX R5, R5, R10, PT ;  /* 0x0000000a05057209 */ /* 0x001fca0003800000 */
[----:B------:R2:W-:Y:S02]  /*0340*/  STS [R4], R5 ;  /* 0x0000000504007388 */ /* 0x0005e40000000800 */
.L_x_57:
[----:B------:R-:W-:Y:S05]  /*0350*/  BSYNC.RECONVERGENT B0 ;  /* 0x0000000000007941 */ /* 0x000fea0003800200 */
.L_x_56:
[----:B------:R-:W-:Y:S01]  /*0360*/  BAR.SYNC.DEFER_BLOCKING 0x0 ;  /* 0x0000000000007b1d */ /* 0x000fe20000010000 */
[----:B------:R-:W-:Y:S02]  /*0370*/  ISETP.GT.U32.AND P0, PT, R13, 0x1, PT ;  /* 0x000000010d00780c */ /* 0x000fe40003f04070 */
[----:B------:R-:W-:-:S11]  /*0380*/  SHF.R.U32.HI R13, RZ, 0x1, R13 ;  /* 0x00000001ff0d7819 */ /* 0x000fd6000001160d */
[----:B------:R-:W-:Y:S05]  /*0390*/  @P0 BRA `(.L_x_58) ;  /* 0xfffffffc00b80947 */ /* 0x000fea000383ffff */
[----:B------:R-:W3:Y:S01]  /*03a0*/  S2UR UR5, SR_CgaCtaId ;  /* 0x00000000000579c3 */ /* 0x000ee20000008800 */
[----:B------:R-:W-:-:S07]  /*03b0*/  UMOV UR4, 0x400 ;  /* 0x0000040000047882 */ /* 0x000fce0000000000 */
[----:B-1----:R-:W1:Y:S08]  /*03c0*/  LDC.64 R2, c[0x0][0x388] ;  /* 0x0000e200ff027b82 */ /* 0x002e700000000a00 */
[----:B0-2---:R-:W0:Y:S01]  /*03d0*/  LDC.64 R4, c[0x0][0x390] ;  /* 0x0000e400ff047b82 */ /* 0x005e220000000a00 */
[----:B---3--:R-:W-:Y:S01]  /*03e0*/  ULEA UR4, UR5, UR4, 0x18 ;  /* 0x0000000405047291 */ /* 0x008fe2000f8ec0ff */
[----:B-1----:R-:W-:-:S08]  /*03f0*/  IMAD.WIDE.U32 R2, R0, 0x4, R2 ;  /* 0x0000000400027825 */ /* 0x002fd000078e0002 */
[----:B------:R-:W1:Y:S04]  /*0400*/  LDS R7, [UR4+0x400] ;  /* 0x00040004ff077984 */ /* 0x000e680008000800 */
[----:B------:R-:W2:Y:S01]  /*0410*/  LDS R9, [UR4] ;  /* 0x00000004ff097984 */ /* 0x000ea20008000800 */
[----:B0-----:R-:W-:-:S03]  /*0420*/  IMAD.WIDE.U32 R4, R0, 0x4, R4 ;  /* 0x0000000400047825 */ /* 0x001fc600078e0004 */
[----:B-1----:R-:W-:Y:S04]  /*0430*/  STG.E desc[UR8][R2.64], R7 ;  /* 0x0000000702007986 */ /* 0x002fe8000c101908 */
[----:B--2---:R-:W-:Y:S01]  /*0440*/  STG.E desc[UR8][R4.64], R9 ;  /* 0x0000000904007986 */ /* 0x004fe2000c101908 */
[----:B------:R-:W-:Y:S05]  /*0450*/  EXIT ;  /* 0x000000000000794d */ /* 0x000fea0003800000 */
.L_x_59:
        /* <DEDUP_REMOVED lines=10> */
.L_x_67:


//--------------------- .text._Z18parallelMinMaxInitPKfPfS1_ii --------------------------
	.section	.text._Z18parallelMinMaxInitPKfPfS1_ii,"ax",@progbits
	.align	128
        .global         _Z18parallelMinMaxInitPKfPfS1_ii
        .type           _Z18parallelMinMaxInitPKfPfS1_ii,@function
        .size           _Z18parallelMinMaxInitPKfPfS1_ii,(.L_x_68 - _Z18parallelMinMaxInitPKfPfS1_ii)
        .other          _Z18parallelMinMaxInitPKfPfS1_ii,@"STO_CUDA_ENTRY STV_DEFAULT"
_Z18parallelMinMaxInitPKfPfS1_ii:
.text._Z18parallelMinMaxInitPKfPfS1_ii:
        /* <DEDUP_REMOVED lines=8> */
[C---:B-1----:R-:W-:Y:S01]  /*0080*/  IMAD.WIDE R4, R11.reuse, 0x4, R2 ;  /* 0x000000040b047825 */ /* 0x042fe200078e0202 */
[----:B--2---:R-:W-:-:S04]  /*0090*/  IADD3 R0, PT, PT, R11, UR7, RZ ;  /* 0x000000070b007c10 */ /* 0x004fc8000fffe0ff */
[----:B------:R-:W-:-:S04]  /*00a0*/  ISETP.GE.AND P0, PT, R0, UR6, PT ;  /* 0x0000000600007c0c */ /* 0x000fc8000bf06270 */
[----:B------:R-:W-:-:S05]  /*00b0*/  SEL R7, R0, R11, !P0 ;  /* 0x0000000b00077207 */ /* 0x000fca0004000000 */
[----:B------:R-:W-:Y:S01]  /*00c0*/  IMAD.WIDE R2, R7, 0x4, R2 ;  /* 0x0000000407027825 */ /* 0x000fe200078e0202 */
[----:B0-----:R-:W2:Y:S01]  /*00d0*/  LDG.E R9, desc[UR4][R4.64] ;  /* 0x0000000404097981 */ /* 0x001ea2000c1e1900 */
[----:B------:R-:W0:Y:S04]  /*00e0*/  LDC.64 R6, c[0x0][0x388] ;  /* 0x0000e200ff067b82 */ /* 0x000e280000000a00 */
[----:B------:R-:W2:Y:S01]  /*00f0*/  LDG.E R2, desc[UR4][R2.64] ;  /* 0x0000000402027981 */ /* 0x000ea2000c1e1900 */
[----:B0-----:R-:W-:Y:S01]  /*0100*/  IMAD.WIDE R6, R11, 0x4, R6 ;  /* 0x000000040b067825 */ /* 0x001fe200078e0206 */
[----:B--2---:R-:W-:-:S04]  /*0110*/  FSETP.GTU.AND P0, PT, R2, R9, PT ;  /* 0x000000090200720b */ /* 0x004fc80003f0c000 */
[C---:B------:R-:W-:Y:S02]  /*0120*/  FSEL R13, R2.reuse, R9, !P0 ;  /* 0x00000009020d7208 */ /* 0x040fe40004000000 */
[----:B------:R-:W0:Y:S03]  /*0130*/  LDC.64 R8, c[0x0][0x390] ;  /* 0x0000e400ff087b82 */ /* 0x000e260000000a00 */
[----:B------:R-:W-:Y:S04]  /*0140*/  STG.E desc[UR4][R6.64], R13 ;  /* 0x0000000d06007986 */ /* 0x000fe8000c101904 */
[----:B------:R-:W2:Y:S01]  /*0150*/  LDG.E R15, desc[UR4][R4.64] ;  /* 0x00000004040f7981 */ /* 0x000ea2000c1e1900 */
[----:B0-----:R-:W-:Y:S01]  /*0160*/  IMAD.WIDE R8, R11, 0x4, R8 ;  /* 0x000000040b087825 */ /* 0x001fe200078e0208 */
[----:B--2---:R-:W-:-:S04]  /*0170*/  FSETP.GE.AND P0, PT, R2, R15, PT ;  /* 0x0000000f0200720b */ /* 0x004fc80003f06000 */
[----:B------:R-:W-:-:S05]  /*0180*/  FSEL R15, R2, R15, P0 ;  /* 0x0000000f020f7208 */ /* 0x000fca0000000000 */
[----:B------:R-:W-:Y:S01]  /*0190*/  STG.E desc[UR4][R8.64], R15 ;  /* 0x0000000f08007986 */ /* 0x000fe2000c101904 */
[----:B------:R-:W-:Y:S05]  /*01a0*/  EXIT ;  /* 0x000000000000794d */ /* 0x000fea0003800000 */
.L_x_60:
        /* <DEDUP_REMOVED lines=13> */
.L_x_68:


//--------------------- .text._Z14parallelMinMaxPfS_ii --------------------------
	.section	.text._Z14parallelMinMaxPfS_ii,"ax",@progbits
	.align	128
        .global         _Z14parallelMinMaxPfS_ii
        .type           _Z14parallelMinMaxPfS_ii,@function
        .size           _Z14parallelMinMaxPfS_ii,(.L_x_69 - _Z14parallelMinMaxPfS_ii)
        .other          _Z14parallelMinMaxPfS_ii,@"STO_CUDA_ENTRY STV_DEFAULT"
_Z14parallelMinMaxPfS_ii:
.text._Z14parallelMinMaxPfS_ii:
[----:B------:R-:W-:Y:S01]  /*0000*/  LDC R1, c[0x0][0x37c] ;  /* 0x0000df00ff017b82 */ /* 0x000fe20000000800 */
[----:B------:R-:W0:Y:S01]  /*0010*/  S2R R11, SR_TID.X ;  /* 0x00000000000b7919 */ /* 0x000e220000002100 */
[----:B------:R-:W0:Y:S06]  /*0020*/  LDCU UR6, c[0x0][0x360] ;  /* 0x00006c00ff0677ac */ /* 0x000e2c0008000800 */
[----:B------:R-:W1:Y:S01]  /*0030*/  LDC.64 R2, c[0x0][0x380] ;  /* 0x0000e000ff027b82 */ /* 0x000e620000000a00 */
[----:B------:R-:W0:Y:S01]  /*0040*/  S2R R0, SR_CTAID.X ;  /* 0x0000000000007919 */ /* 0x000e220000002500 */
[----:B------:R-:W2:Y:S01]  /*0050*/  LDCU UR7, c[0x0][0x394] ;  /* 0x00007280ff0777ac */ /* 0x000ea20008000800 */
[----:B------:R-:W3:Y:S05]  /*0060*/  LDCU.64 UR4, c[0x0][0x358] ;  /* 0x00006b00ff0477ac */ /* 0x000eea0008000a00 */
[----:B------:R-:W4:Y:S01]  /*0070*/  LDC.64 R8, c[0x0][0x388] ;  /* 0x0000e200ff087b82 */ /* 0x000f220000000a00 */
[----:B0-----:R-:W-:-:S04]  /*0080*/  IMAD R11, R0, UR6, R11 ;  /* 0x00000006000b7c24 */ /* 0x001fc8000f8e020b */
[C---:B-1----:R-:W-:Y:S01]  /*0090*/  IMAD.WIDE R4, R11.reuse, 0x4, R2 ;  /* 0x000000040b047825 */ /* 0x042fe200078e0202 */
[----:B--2---:R-:W-:-:S04]  /*00a0*/  IADD3 R7, PT, PT, R11, UR7, RZ ;  /* 0x000000070b077c10 */ /* 0x004fc8000fffe0ff */
[----:B---3--:R-:W2:Y:S01]  /*00b0*/  LDG.E R13, desc[UR4][R4.64] ;  /* 0x00000004040d7981 */ /* 0x008ea2000c1e1900 */
[----:B------:R-:W-:-:S06]  /*00c0*/  IMAD.WIDE R2, R7, 0x4, R2 ;  /* 0x0000000407027825 */ /* 0x000fcc00078e0202 */
[----:B------:R-:W2:Y:S01]  /*00d0*/  LDG.E R2, desc[UR4][R2.64] ;  /* 0x0000000402027981 */ /* 0x000ea2000c1e1900 */
[----:B----4-:R-:W-:-:S04]  /*00e0*/  IMAD.WIDE R6, R7, 0x4, R8 ;  /* 0x0000000407067825 */ /* 0x010fc800078e0208 */
[----:B------:R-:W-:Y:S01]  /*00f0*/  IMAD.WIDE R8, R11, 0x4, R8 ;  /* 0x000000040b087825 */ /* 0x000fe200078e0208 */
[----:B--2---:R-:W-:-:S04]  /*0100*/  FSETP.GTU.AND P0, PT, R2, R13, PT ;  /* 0x0000000d0200720b */ /* 0x004fc80003f0c000 */
[----:B------:R-:W-:-:S05]  /*0110*/  FSEL R13, R2, R13, !P0 ;  /* 0x0000000d020d7208 */ /* 0x000fca0004000000 */
[----:B------:R-:W-:Y:S04]  /*0120*/  STG.E desc[UR4][R4.64], R13 ;  /* 0x0000000d04007986 */ /* 0x000fe8000c101904 */
[----:B------:R-:W2:Y:S04]  /*0130*/  LDG.E R6, desc[UR4][R6.64] ;  /* 0x0000000406067981 */ /* 0x000ea8000c1e1900 */
[----:B------:R-:W2:Y:S02]  /*0140*/  LDG.E R11, desc[UR4][R8.64] ;  /* 0x00000004080b7981 */ /* 0x000ea4000c1e1900 */
[----:B--2---:R-:W-:-:S04]  /*0150*/  FSETP.GE.AND P0, PT, R6, R11, PT ;  /* 0x0000000b0600720b */ /* 0x004fc80003f06000 */
[----:B------:R-:W-:-:S05]  /*0160*/  FSEL R11, R6, R11, P0 ;  /* 0x0000000b060b7208 */ /* 0x000fca0000000000 */
[----:B------:R-:W-:Y:S01]  /*0170*/  STG.E desc[UR4][R8.64], R11 ;  /* 0x0000000b08007986 */ /* 0x000fe2000c101904 */
[----:B------:R-:W-:Y:S05]  /*0180*/  EXIT ;  /* 0x000000000000794d */ /* 0x000fea0003800000 */
.L_x_61:
        /* <DEDUP_REMOVED lines=15> */
.L_x_69:


//--------------------- .nv.shared.reserved.0     --------------------------
	.section	.nv.shared.reserved.0,"aw",@nobits
	.weak		__nv_reservedSMEM_offset_0_alias
	.size		__nv_reservedSMEM_offset_0_alias, 0, 64
	.other		__nv_reservedSMEM_offset_0_alias,@"STO_CUDA_RESERVED_SHARED STV_DEFAULT"
__nv_reservedSMEM_offset_0_alias:
	.zero		0
	.zero		64


//--------------------- .nv.shared._Z12sharedMinMaxPfS_i --------------------------
	.section	.nv.shared._Z12sharedMinMaxPfS_i,"aw",@nobits
	.sectionflags	@""
	.align	4
.nv.shared._Z12sharedMinMaxPfS_i:
	.zero		3072


//--------------------- .nv.shared._Z16initSharedMinMaxPKfPfS1_i --------------------------
	.section	.nv.shared._Z16initSharedMinMaxPKfPfS1_i,"aw",@nobits
	.sectionflags	@""
	.align	4
.nv.shared._Z16initSharedMinMaxPKfPfS1_i:
	.zero		3072


//--------------------- .nv.constant0._Z11scanReversePjiiii --------------------------
	.section	.nv.constant0._Z11scanReversePjiiii,"a",@progbits
	.sectionflags	@""
	.align	4
.nv.constant0._Z11scanReversePjiiii:
	.zero		920


//--------------------- .nv.constant0._Z10scanReducePjiiii --------------------------
	.section	.nv.constant0._Z10scanReducePjiiii,"a",@progbits
	.sectionflags	@""
	.align	4
.nv.constant0._Z10scanReducePjiiii:
	.zero		920


//--------------------- .nv.constant0._Z9histogramPKfmmffmPj --------------------------
	.section	.nv.constant0._Z9histogramPKfmmffmPj,"a",@progbits
	.sectionflags	@""
	.align	4
.nv.constant0._Z9histogramPKfmmffmPj:
	.zero		944


//--------------------- .nv.constant0._Z12sharedMinMaxPfS_i --------------------------
	.section	.nv.constant0._Z12sharedMinMaxPfS_i,"a",@progbits
	.sectionflags	@""
	.align	4
.nv.constant0._Z12sharedMinMaxPfS_i:
	.zero		916


//--------------------- .nv.constant0._Z16initSharedMinMaxPKfPfS1_i --------------------------
	.section	.nv.constant0._Z16initSharedMinMaxPKfPfS1_i,"a",@progbits
	.sectionflags	@""
	.align	4
.nv.constant0._Z16initSharedMinMaxPKfPfS1_i:
	.zero		924


//--------------------- .nv.constant0._Z18parallelMinMaxInitPKfPfS1_ii --------------------------
	.section	.nv.constant0._Z18parallelMinMaxInitPKfPfS1_ii,"a",@progbits
	.sectionflags	@""
	.align	4
.nv.constant0._Z18parallelMinMaxInitPKfPfS1_ii:
	.zero		928


//--------------------- .nv.constant0._Z14parallelMinMaxPfS_ii --------------------------
	.section	.nv.constant0._Z14parallelMinMaxPfS_ii,"a",@progbits
	.sectionflags	@""
	.align	4
.nv.constant0._Z14parallelMinMaxPfS_ii:
	.zero		920


//--------------------- SYMBOLS --------------------------

	.type		.nv.reservedSmem.offset0,@object
	.size		.nv.reservedSmem.offset0,0x4
	.type		.nv.reservedSmem.cap,@object
	.size		.nv.reservedSmem.cap,0x4
